//
// Generated by NVIDIA NVVM Compiler
//
// Compiler Build ID: CL-36424714
// Cuda compilation tools, release 13.0, V13.0.88
// Based on NVVM 20.0.0
//

.version 9.0
.target sm_100
.address_size 64

	// .globl	_Z13array_processPdS_ii

.visible .entry _Z13array_processPdS_ii(
	.param .u64 .ptr .align 1 _Z13array_processPdS_ii_param_0,
	.param .u64 .ptr .align 1 _Z13array_processPdS_ii_param_1,
	.param .u32 _Z13array_processPdS_ii_param_2,
	.param .u32 _Z13array_processPdS_ii_param_3
)
{
	.reg .pred 	%p<18>;
	.reg .b32 	%r<71>;
	.reg .b64 	%rd<129>;
	.reg .b64 	%fd<127>;

	ld.param.u64 	%rd24, [_Z13array_processPdS_ii_param_0];
	ld.param.u64 	%rd25, [_Z13array_processPdS_ii_param_1];
	ld.param.u32 	%r38, [_Z13array_processPdS_ii_param_2];
	ld.param.u32 	%r39, [_Z13array_processPdS_ii_param_3];
	setp.lt.s32 	%p1, %r39, 1;
	@%p1 bra 	$L__BB0_26;
	cvta.to.global.u64 	%rd126, %rd25;
	cvta.to.global.u64 	%rd125, %rd24;
	setp.lt.s32 	%p2, %r38, 3;
	shr.u32 	%r40, %r38, 31;
	add.s32 	%r41, %r38, %r40;
	shr.s32 	%r42, %r41, 1;
	add.s32 	%r43, %r42, -1;
	mul.lo.s32 	%r44, %r43, %r38;
	add.s32 	%r1, %r44, %r43;
	add.s32 	%r2, %r1, %r38;
	add.s32 	%r3, %r44, %r42;
	add.s32 	%r4, %r2, 1;
	@%p2 bra 	$L__BB0_15;
	add.s32 	%r5, %r38, -2;
	add.s32 	%r6, %r38, -3;
	and.b32  	%r7, %r38, 3;
	and.b32  	%r8, %r5, 3;
	and.b32  	%r9, %r38, 1;
	mov.b32 	%r61, 0;
	mul.wide.s32 	%rd120, %r1, 8;
$L__BB0_3:
	mov.u64 	%rd3, %rd125;
	add.s64 	%rd5, %rd3, 16;
	mov.b32 	%r62, 1;
$L__BB0_4:
	setp.lt.u32 	%p11, %r6, 3;
	add.s32 	%r50, %r62, -1;
	mul.lo.s32 	%r12, %r50, %r38;
	mul.lo.s32 	%r13, %r62, %r38;
	add.s32 	%r14, %r13, %r38;
	mov.b32 	%r69, 1;
	@%p11 bra 	$L__BB0_8;
	and.b32  	%r52, %r5, -4;
	neg.s32 	%r67, %r52;
	add.s64 	%rd127, %rd126, 32;
	add.s32 	%r66, %r12, 1;
	mul.wide.u32 	%rd62, %r14, 8;
	add.s64 	%rd7, %rd62, 40;
	mul.wide.s32 	%rd8, %r14, 8;
	mul.wide.s32 	%rd9, %r12, 8;
	mul.wide.u32 	%rd10, %r13, 8;
	mul.wide.s32 	%rd11, %r13, 8;
	mov.b32 	%r63, 0;
	mov.u32 	%r64, %r13;
	mov.u64 	%rd128, %rd3;
	mov.u32 	%r65, %r14;
$L__BB0_6:
	.pragma "nounroll";
	mul.wide.s32 	%rd63, %r66, 8;
	add.s64 	%rd64, %rd5, %rd63;
	add.s64 	%rd65, %rd128, %rd9;
	ld.global.f64 	%fd1, [%rd65];
	ld.global.f64 	%fd2, [%rd64+-16];
	add.f64 	%fd3, %fd1, %fd2;
	ld.global.f64 	%fd4, [%rd64+-8];
	add.f64 	%fd5, %fd3, %fd4;
	add.s64 	%rd66, %rd128, %rd11;
	ld.global.f64 	%fd6, [%rd66];
	add.f64 	%fd7, %fd5, %fd6;
	add.s32 	%r53, %r64, 1;
	mul.wide.u32 	%rd67, %r53, 8;
	add.s64 	%rd68, %rd3, %rd67;
	ld.global.f64 	%fd8, [%rd68];
	add.f64 	%fd9, %fd7, %fd8;
	add.s64 	%rd69, %rd128, %rd10;
	ld.global.f64 	%fd10, [%rd69+16];
	add.f64 	%fd11, %fd9, %fd10;
	add.s64 	%rd70, %rd128, %rd8;
	ld.global.f64 	%fd12, [%rd70];
	add.f64 	%fd13, %fd11, %fd12;
	add.s32 	%r54, %r65, 1;
	mul.wide.u32 	%rd71, %r54, 8;
	add.s64 	%rd72, %rd3, %rd71;
	ld.global.f64 	%fd14, [%rd72];
	add.f64 	%fd15, %fd13, %fd14;
	add.s64 	%rd73, %rd128, %rd7;
	ld.global.f64 	%fd16, [%rd73+-24];
	add.f64 	%fd17, %fd15, %fd16;
	div.rn.f64 	%fd18, %fd17, 0d4022000000000000;
	add.s64 	%rd74, %rd126, %rd67;
	st.global.f64 	[%rd74], %fd18;
	ld.global.f64 	%fd19, [%rd64+-16];
	ld.global.f64 	%fd20, [%rd64+-8];
	add.f64 	%fd21, %fd19, %fd20;
	ld.global.f64 	%fd22, [%rd64];
	add.f64 	%fd23, %fd21, %fd22;
	ld.global.f64 	%fd24, [%rd68];
	add.f64 	%fd25, %fd23, %fd24;
	ld.global.f64 	%fd26, [%rd69+16];
	add.f64 	%fd27, %fd25, %fd26;
	ld.global.f64 	%fd28, [%rd69+24];
	add.f64 	%fd29, %fd27, %fd28;
	ld.global.f64 	%fd30, [%rd72];
	add.f64 	%fd31, %fd29, %fd30;
	ld.global.f64 	%fd32, [%rd73+-24];
	add.f64 	%fd33, %fd31, %fd32;
	ld.global.f64 	%fd34, [%rd73+-16];
	add.f64 	%fd35, %fd33, %fd34;
	div.rn.f64 	%fd36, %fd35, 0d4022000000000000;
	add.s64 	%rd75, %rd127, %rd10;
	st.global.f64 	[%rd75+-16], %fd36;
	ld.global.f64 	%fd37, [%rd64+-8];
	ld.global.f64 	%fd38, [%rd64];
	add.f64 	%fd39, %fd37, %fd38;
	ld.global.f64 	%fd40, [%rd64+8];
	add.f64 	%fd41, %fd39, %fd40;
	ld.global.f64 	%fd42, [%rd69+16];
	add.f64 	%fd43, %fd41, %fd42;
	ld.global.f64 	%fd44, [%rd69+24];
	add.f64 	%fd45, %fd43, %fd44;
	ld.global.f64 	%fd46, [%rd69+32];
	add.f64 	%fd47, %fd45, %fd46;
	ld.global.f64 	%fd48, [%rd73+-24];
	add.f64 	%fd49, %fd47, %fd48;
	ld.global.f64 	%fd50, [%rd73+-16];
	add.f64 	%fd51, %fd49, %fd50;
	ld.global.f64 	%fd52, [%rd73+-8];
	add.f64 	%fd53, %fd51, %fd52;
	div.rn.f64 	%fd54, %fd53, 0d4022000000000000;
	st.global.f64 	[%rd75+-8], %fd54;
	ld.global.f64 	%fd55, [%rd64];
	ld.global.f64 	%fd56, [%rd64+8];
	add.f64 	%fd57, %fd55, %fd56;
	ld.global.f64 	%fd58, [%rd64+16];
	add.f64 	%fd59, %fd57, %fd58;
	ld.global.f64 	%fd60, [%rd69+24];
	add.f64 	%fd61, %fd59, %fd60;
	ld.global.f64 	%fd62, [%rd69+32];
	add.f64 	%fd63, %fd61, %fd62;
	ld.global.f64 	%fd64, [%rd69+40];
	add.f64 	%fd65, %fd63, %fd64;
	ld.global.f64 	%fd66, [%rd73+-16];
	add.f64 	%fd67, %fd65, %fd66;
	ld.global.f64 	%fd68, [%rd73+-8];
	add.f64 	%fd69, %fd67, %fd68;
	ld.global.f64 	%fd70, [%rd73];
	add.f64 	%fd71, %fd69, %fd70;
	div.rn.f64 	%fd72, %fd71, 0d4022000000000000;
	st.global.f64 	[%rd75], %fd72;
	add.s32 	%r67, %r67, 4;
	add.s32 	%r66, %r66, 4;
	add.s32 	%r65, %r65, 4;
	add.s64 	%rd128, %rd128, 32;
	add.s32 	%r64, %r64, 4;
	add.s32 	%r63, %r63, 4;
	add.s64 	%rd127, %rd127, 32;
	setp.ne.s32 	%p12, %r67, 0;
	@%p12 bra 	$L__BB0_6;
	add.s32 	%r69, %r63, 1;
$L__BB0_8:
	setp.eq.s32 	%p13, %r8, 0;
	@%p13 bra 	$L__BB0_13;
	setp.eq.s32 	%p14, %r7, 3;
	@%p14 bra 	$L__BB0_11;
	cvt.s64.s32 	%rd76, %r12;
	cvt.s64.s32 	%rd77, %r69;
	add.s64 	%rd78, %rd77, %rd76;
	shl.b64 	%rd79, %rd78, 3;
	add.s64 	%rd80, %rd3, %rd79;
	ld.global.f64 	%fd73, [%rd80+-8];
	add.s32 	%r55, %r69, %r12;
	mul.wide.s32 	%rd81, %r55, 8;
	add.s64 	%rd82, %rd3, %rd81;
	ld.global.f64 	%fd74, [%rd82];
	add.f64 	%fd75, %fd73, %fd74;
	ld.global.f64 	%fd76, [%rd82+8];
	add.f64 	%fd77, %fd75, %fd76;
	cvt.s64.s32 	%rd83, %r13;
	add.s64 	%rd84, %rd77, %rd83;
	shl.b64 	%rd85, %rd84, 3;
	add.s64 	%rd86, %rd3, %rd85;
	ld.global.f64 	%fd78, [%rd86+-8];
	add.f64 	%fd79, %fd77, %fd78;
	add.s32 	%r56, %r55, %r38;
	mul.wide.u32 	%rd87, %r56, 8;
	add.s64 	%rd88, %rd3, %rd87;
	ld.global.f64 	%fd80, [%rd88];
	add.f64 	%fd81, %fd79, %fd80;
	ld.global.f64 	%fd82, [%rd86+8];
	add.f64 	%fd83, %fd81, %fd82;
	cvt.s64.s32 	%rd89, %r14;
	add.s64 	%rd90, %rd77, %rd89;
	shl.b64 	%rd91, %rd90, 3;
	add.s64 	%rd92, %rd3, %rd91;
	ld.global.f64 	%fd84, [%rd92+-8];
	add.f64 	%fd85, %fd83, %fd84;
	add.s32 	%r57, %r56, %r38;
	mul.wide.u32 	%rd93, %r57, 8;
	add.s64 	%rd94, %rd3, %rd93;
	ld.global.f64 	%fd86, [%rd94];
	add.f64 	%fd87, %fd85, %fd86;
	ld.global.f64 	%fd88, [%rd92+8];
	add.f64 	%fd89, %fd87, %fd88;
	div.rn.f64 	%fd90, %fd89, 0d4022000000000000;
	add.s64 	%rd95, %rd126, %rd87;
	st.global.f64 	[%rd95], %fd90;
	ld.global.f64 	%fd91, [%rd82];
	ld.global.f64 	%fd92, [%rd82+8];
	add.f64 	%fd93, %fd91, %fd92;
	add.s32 	%r69, %r69, 2;
	ld.global.f64 	%fd94, [%rd82+16];
	add.f64 	%fd95, %fd93, %fd94;
	mul.wide.u32 	%rd96, %r38, 8;
	add.s64 	%rd97, %rd82, %rd96;
	ld.global.f64 	%fd96, [%rd97];
	add.f64 	%fd97, %fd95, %fd96;
	ld.global.f64 	%fd98, [%rd86+8];
	add.f64 	%fd99, %fd97, %fd98;
	ld.global.f64 	%fd100, [%rd86+16];
	add.f64 	%fd101, %fd99, %fd100;
	add.s64 	%rd98, %rd97, %rd96;
	ld.global.f64 	%fd102, [%rd98];
	add.f64 	%fd103, %fd101, %fd102;
	ld.global.f64 	%fd104, [%rd92+8];
	add.f64 	%fd105, %fd103, %fd104;
	ld.global.f64 	%fd106, [%rd92+16];
	add.f64 	%fd107, %fd105, %fd106;
	div.rn.f64 	%fd108, %fd107, 0d4022000000000000;
	add.s64 	%rd99, %rd126, %rd85;
	st.global.f64 	[%rd99+8], %fd108;
$L__BB0_11:
	setp.eq.s32 	%p15, %r9, 0;
	@%p15 bra 	$L__BB0_13;
	cvt.s64.s32 	%rd100, %r12;
	cvt.s64.s32 	%rd101, %r69;
	add.s64 	%rd102, %rd101, %rd100;
	shl.b64 	%rd103, %rd102, 3;
	add.s64 	%rd104, %rd3, %rd103;
	ld.global.f64 	%fd109, [%rd104+-8];
	add.s32 	%r58, %r69, %r12;
	mul.wide.s32 	%rd105, %r58, 8;
	add.s64 	%rd106, %rd3, %rd105;
	ld.global.f64 	%fd110, [%rd106];
	add.f64 	%fd111, %fd109, %fd110;
	ld.global.f64 	%fd112, [%rd106+8];
	add.f64 	%fd113, %fd111, %fd112;
	cvt.s64.s32 	%rd107, %r13;
	add.s64 	%rd108, %rd101, %rd107;
	shl.b64 	%rd109, %rd108, 3;
	add.s64 	%rd110, %rd3, %rd109;
	ld.global.f64 	%fd114, [%rd110+-8];
	add.f64 	%fd115, %fd113, %fd114;
	add.s32 	%r59, %r58, %r38;
	mul.wide.u32 	%rd111, %r59, 8;
	add.s64 	%rd112, %rd3, %rd111;
	ld.global.f64 	%fd116, [%rd112];
	add.f64 	%fd117, %fd115, %fd116;
	ld.global.f64 	%fd118, [%rd110+8];
	add.f64 	%fd119, %fd117, %fd118;
	cvt.s64.s32 	%rd113, %r14;
	add.s64 	%rd114, %rd101, %rd113;
	shl.b64 	%rd115, %rd114, 3;
	add.s64 	%rd116, %rd3, %rd115;
	ld.global.f64 	%fd120, [%rd116+-8];
	add.f64 	%fd121, %fd119, %fd120;
	add.s32 	%r60, %r59, %r38;
	mul.wide.u32 	%rd117, %r60, 8;
	add.s64 	%rd118, %rd3, %rd117;
	ld.global.f64 	%fd122, [%rd118];
	add.f64 	%fd123, %fd121, %fd122;
	ld.global.f64 	%fd124, [%rd116+8];
	add.f64 	%fd125, %fd123, %fd124;
	div.rn.f64 	%fd126, %fd125, 0d4022000000000000;
	add.s64 	%rd119, %rd126, %rd111;
	st.global.f64 	[%rd119], %fd126;
$L__BB0_13:
	setp.ne.s32 	%p16, %r62, %r5;
	add.s32 	%r62, %r62, 1;
	@%p16 bra 	$L__BB0_4;
	add.s64 	%rd121, %rd126, %rd120;
	mov.b64 	%rd122, 4652007308841189376;
	st.global.u64 	[%rd121], %rd122;
	mul.wide.u32 	%rd123, %r38, 8;
	add.s64 	%rd124, %rd121, %rd123;
	st.global.u64 	[%rd124], %rd122;
	st.global.u64 	[%rd121+8], %rd122;
	st.global.u64 	[%rd124+8], %rd122;
	add.s32 	%r61, %r61, 1;
	setp.eq.s32 	%p17, %r61, %r39;
	mov.u64 	%rd125, %rd126;
	mov.u64 	%rd126, %rd3;
	@%p17 bra 	$L__BB0_26;
	bra.uni 	$L__BB0_3;
$L__BB0_15:
	and.b32  	%r33, %r39, 7;
	setp.lt.u32 	%p3, %r39, 8;
	@%p3 bra 	$L__BB0_18;
	and.b32  	%r34, %r39, 2147483640;
	mul.wide.s32 	%rd26, %r1, 8;
	add.s64 	%rd16, %rd125, %rd26;
	mul.wide.s32 	%rd27, %r2, 8;
	add.s64 	%rd17, %rd125, %rd27;
	mul.wide.s32 	%rd28, %r3, 8;
	add.s64 	%rd18, %rd125, %rd28;
	mul.wide.s32 	%rd29, %r4, 8;
	add.s64 	%rd19, %rd125, %rd29;
	add.s64 	%rd20, %rd126, %rd29;
	add.s64 	%rd21, %rd126, %rd28;
	add.s64 	%rd22, %rd126, %rd27;
	add.s64 	%rd23, %rd126, %rd26;
	mov.b32 	%r70, 0;
$L__BB0_17:
	.pragma "nounroll";
	mov.b64 	%rd30, 4652007308841189376;
	st.global.u64 	[%rd23], %rd30;
	st.global.u64 	[%rd22], %rd30;
	st.global.u64 	[%rd21], %rd30;
	st.global.u64 	[%rd20], %rd30;
	st.global.u64 	[%rd16], %rd30;
	st.global.u64 	[%rd17], %rd30;
	st.global.u64 	[%rd18], %rd30;
	st.global.u64 	[%rd19], %rd30;
	add.s32 	%r70, %r70, 8;
	setp.ne.s32 	%p4, %r70, %r34;
	@%p4 bra 	$L__BB0_17;
$L__BB0_18:
	setp.eq.s32 	%p5, %r33, 0;
	@%p5 bra 	$L__BB0_26;
	and.b32  	%r37, %r39, 3;
	setp.lt.u32 	%p6, %r33, 4;
	@%p6 bra 	$L__BB0_21;
	mul.wide.s32 	%rd31, %r1, 8;
	add.s64 	%rd32, %rd125, %rd31;
	mul.wide.s32 	%rd33, %r2, 8;
	add.s64 	%rd34, %rd125, %rd33;
	mul.wide.s32 	%rd35, %r3, 8;
	add.s64 	%rd36, %rd125, %rd35;
	mul.wide.s32 	%rd37, %r4, 8;
	add.s64 	%rd38, %rd125, %rd37;
	add.s64 	%rd39, %rd126, %rd31;
	add.s64 	%rd40, %rd126, %rd33;
	add.s64 	%rd41, %rd126, %rd35;
	add.s64 	%rd42, %rd126, %rd37;
	mov.b64 	%rd43, 4652007308841189376;
	st.global.u64 	[%rd39], %rd43;
	st.global.u64 	[%rd40], %rd43;
	st.global.u64 	[%rd41], %rd43;
	st.global.u64 	[%rd42], %rd43;
	st.global.u64 	[%rd32], %rd43;
	st.global.u64 	[%rd34], %rd43;
	st.global.u64 	[%rd36], %rd43;
	st.global.u64 	[%rd38], %rd43;
$L__BB0_21:
	setp.eq.s32 	%p7, %r37, 0;
	@%p7 bra 	$L__BB0_26;
	setp.eq.s32 	%p8, %r37, 1;
	@%p8 bra 	$L__BB0_24;
	mul.wide.s32 	%rd44, %r1, 8;
	add.s64 	%rd45, %rd125, %rd44;
	mul.wide.s32 	%rd46, %r2, 8;
	add.s64 	%rd47, %rd125, %rd46;
	mul.wide.s32 	%rd48, %r3, 8;
	add.s64 	%rd49, %rd125, %rd48;
	mul.wide.s32 	%rd50, %r4, 8;
	add.s64 	%rd51, %rd125, %rd50;
	add.s64 	%rd52, %rd126, %rd44;
	add.s64 	%rd53, %rd126, %rd46;
	add.s64 	%rd54, %rd126, %rd48;
	add.s64 	%rd55, %rd126, %rd50;
	mov.b64 	%rd56, 4652007308841189376;
	st.global.u64 	[%rd52], %rd56;
	st.global.u64 	[%rd53], %rd56;
	st.global.u64 	[%rd54], %rd56;
	st.global.u64 	[%rd55], %rd56;
	st.global.u64 	[%rd45], %rd56;
	st.global.u64 	[%rd47], %rd56;
	st.global.u64 	[%rd49], %rd56;
	st.global.u64 	[%rd51], %rd56;
$L__BB0_24:
	and.b32  	%r46, %r39, 1;
	setp.eq.b32 	%p9, %r46, 1;
	not.pred 	%p10, %p9;
	@%p10 bra 	$L__BB0_26;
	mul.wide.s32 	%rd57, %r1, 8;
	add.s64 	%rd58, %rd126, %rd57;
	mov.b64 	%rd59, 4652007308841189376;
	st.global.u64 	[%rd58], %rd59;
	mul.wide.s32 	%rd60, %r38, 8;
	add.s64 	%rd61, %rd58, %rd60;
	st.global.u64 	[%rd61], %rd59;
	st.global.u64 	[%rd58+8], %rd59;
	st.global.u64 	[%rd61+8], %rd59;
$L__BB0_26:
	ret;

}


// ===== COMPILED SASS (sm_100) =====

	.target	sm_100

	.elftype	@"ET_EXEC"


//--------------------- .note.nv.tkinfo           --------------------------
	.section	.note.nv.tkinfo,"",@"SHT_NOTE"
	.sectionflags	@"SHF_NOTE_NV_TKINFO"
	.tkinfo
        /*0018*/ 	.word	0x00000002
        /*0030*/ 	.string	""
        /*0030*/ 	.string	"ptxas"
        /*0030*/ 	.string	"Cuda compilation tools, release 13.0, V13.0.88"
        /*0030*/ 	.string	"Build cuda_13.0.r13.0/compiler.36424714_0"
        /*0030*/ 	.string	"-arch sm_100 -m 64 "



//--------------------- .note.nv.cuinfo           --------------------------
	.section	.note.nv.cuinfo,"",@"SHT_NOTE"
	.sectionflags	@"SHF_NOTE_NV_CUINFO"
        /*0018*/ 	.short	0x0002
        /*001a*/ 	.short	0x0064
        /*001c*/ 	.short	0x0082
	.zero		2


//--------------------- .nv.info                  --------------------------
	.section	.nv.info,"",@"SHT_CUDA_INFO"
	.align	4


	//----- nvinfo : EIATTR_REGCOUNT
	.align		4
        /*0000*/ 	.byte	0x04, 0x2f
        /*0002*/ 	.short	(.L_1 - .L_0)
	.align		4
.L_0:
        /*0004*/ 	.word	index@(_Z13array_processPdS_ii)
        /*0008*/ 	.word	0x0000003e


	//----- nvinfo : EIATTR_FRAME_SIZE
	.align		4
.L_1:
        /*000c*/ 	.byte	0x04, 0x11
        /*000e*/ 	.short	(.L_3 - .L_2)
	.align		4
.L_2:
        /*0010*/ 	.word	index@($__internal_0_$__cuda_sm20_div_rn_f64_full)
        /*0014*/ 	.word	0x00000000


	//----- nvinfo : EIATTR_FRAME_SIZE
	.align		4
.L_3:
        /*0018*/ 	.byte	0x04, 0x11
        /*001a*/ 	.short	(.L_5 - .L_4)
	.align		4
.L_4:
        /*001c*/ 	.word	index@(_Z13array_processPdS_ii)
        /*0020*/ 	.word	0x00000000


	//----- nvinfo : EIATTR_MIN_STACK_SIZE
	.align		4
.L_5:
        /*0024*/ 	.byte	0x04, 0x12
        /*0026*/ 	.short	(.L_7 - .L_6)
	.align		4
.L_6:
        /*0028*/ 	.word	index@(_Z13array_processPdS_ii)
        /*002c*/ 	.word	0x00000000
.L_7:


//--------------------- .nv.compat                --------------------------
	.section	.nv.compat,"",@"SHT_CUDA_COMPAT_INFO"
	.align	4
        /*0000*/ 	.byte	0x02, 0x09, 0x00, 0x00, 0x02, 0x02, 0x01, 0x00, 0x02, 0x05, 0x05, 0x00, 0x03, 0x07, 0x01, 0x01
        /*0010*/ 	.byte	0x02, 0x03, 0x00, 0x00, 0x02, 0x06, 0x01, 0x00, 0x04, 0x0b, 0x08, 0x00, 0x01, 0x00, 0x00, 0x00
        /*0020*/ 	.byte	0x00, 0x00, 0x00, 0x00


//--------------------- .nv.info._Z13array_processPdS_ii --------------------------
	.section	.nv.info._Z13array_processPdS_ii,"",@"SHT_CUDA_INFO"
	.sectionflags	@""
	.align	4


	//----- nvinfo : EIATTR_CUDA_API_VERSION
	.align		4
        /*0000*/ 	.byte	0x04, 0x37
        /*0002*/ 	.short	(.L_9 - .L_8)
.L_8:
        /*0004*/ 	.word	0x00000082


	//----- nvinfo : EIATTR_KPARAM_INFO
	.align		4
.L_9:
        /*0008*/ 	.byte	0x04, 0x17
        /*000a*/ 	.short	(.L_11 - .L_10)
.L_10:
        /*000c*/ 	.word	0x00000000
        /*0010*/ 	.short	0x0003
        /*0012*/ 	.short	0x0014
        /*0014*/ 	.byte	0x00, 0xf0, 0x11, 0x00


	//----- nvinfo : EIATTR_KPARAM_INFO
	.align		4
.L_11:
        /*0018*/ 	.byte	0x04, 0x17
        /*001a*/ 	.short	(.L_13 - .L_12)
.L_12:
        /*001c*/ 	.word	0x00000000
        /*0020*/ 	.short	0x0002
        /*0022*/ 	.short	0x0010
        /*0024*/ 	.byte	0x00, 0xf0, 0x11, 0x00


	//----- nvinfo : EIATTR_KPARAM_INFO
	.align		4
.L_13:
        /*0028*/ 	.byte	0x04, 0x17
        /*002a*/ 	.short	(.L_15 - .L_14)
.L_14:
        /*002c*/ 	.word	0x00000000
        /*0030*/ 	.short	0x0001
        /*0032*/ 	.short	0x0008
        /*0034*/ 	.byte	0x00, 0xf5, 0x21, 0x00


	//----- nvinfo : EIATTR_KPARAM_INFO
	.align		4
.L_15:
        /*0038*/ 	.byte	0x04, 0x17
        /*003a*/ 	.short	(.L_17 - .L_16)
.L_16:
        /*003c*/ 	.word	0x00000000
        /*0040*/ 	.short	0x0000
        /*0042*/ 	.short	0x0000
        /*0044*/ 	.byte	0x00, 0xf5, 0x21, 0x00


	//----- nvinfo : EIATTR_SPARSE_MMA_MASK
	.align		4
.L_17:
        /*0048*/ 	.byte	0x03, 0x50
        /*004a*/ 	.short	0x0000


	//----- nvinfo : EIATTR_MAXREG_COUNT
	.align		4
        /*004c*/ 	.byte	0x03, 0x1b
        /*004e*/ 	.short	0x00ff


	//----- nvinfo : EIATTR_MERCURY_ISA_VERSION
	.align		4
        /*0050*/ 	.byte	0x03, 0x5f
        /*0052*/ 	.short	0x0101


	//----- nvinfo : EIATTR_VRC_CTA_INIT_COUNT
	.align		4
        /*0054*/ 	.byte	0x02, 0x4a
	.zero		1
	.zero		1


	//----- nvinfo : EIATTR_EXIT_INSTR_OFFSETS
	.align		4
        /*0058*/ 	.byte	0x04, 0x1c
        /*005a*/ 	.short	(.L_19 - .L_18)


	//   ....[0]....
.L_18:
        /*005c*/ 	.word	0x00000030


	//   ....[1]....
        /*0060*/ 	.word	0x00001970


	//   ....[2]....
        /*0064*/ 	.word	0x00001be0


	//   ....[3]....
        /*0068*/ 	.word	0x00001d70


	//   ....[4]....
        /*006c*/ 	.word	0x00001f00


	//   ....[5]....
        /*0070*/ 	.word	0x00001fa0


	//----- nvinfo : EIATTR_CRS_STACK_SIZE
	.align		4
.L_19:
        /*0074*/ 	.byte	0x04, 0x1e
        /*0076*/ 	.short	(.L_21 - .L_20)
.L_20:
        /*0078*/ 	.word	0x00000000


	//----- nvinfo : EIATTR_CBANK_PARAM_SIZE
	.align		4
.L_21:
        /*007c*/ 	.byte	0x03, 0x19
        /*007e*/ 	.short	0x0018


	//----- nvinfo : EIATTR_PARAM_CBANK
	.align		4
        /*0080*/ 	.byte	0x04, 0x0a
        /*0082*/ 	.short	(.L_23 - .L_22)
	.align		4
.L_22:
        /*0084*/ 	.word	index@(.nv.constant0._Z13array_processPdS_ii)
        /*0088*/ 	.short	0x0380
        /*008a*/ 	.short	0x0018


	//----- nvinfo : EIATTR_SW_WAR
	.align		4
.L_23:
        /*008c*/ 	.byte	0x04, 0x36
        /*008e*/ 	.short	(.L_25 - .L_24)
.L_24:
        /*0090*/ 	.word	0x00000008
.L_25:


//--------------------- .nv.callgraph             --------------------------
	.section	.nv.callgraph,"",@"SHT_CUDA_CALLGRAPH"
	.align	4
	.sectionentsize	8
	.align		4
        /*0000*/ 	.word	0x00000000
	.align		4
        /*0004*/ 	.word	0xffffffff
	.align		4
        /*0008*/ 	.word	0x00000000
	.align		4
        /*000c*/ 	.word	0xfffffffe
	.align		4
        /*0010*/ 	.word	0x00000000
	.align		4
        /*0014*/ 	.word	0xfffffffd
	.align		4
        /*0018*/ 	.word	0x00000000
	.align		4
        /*001c*/ 	.word	0xfffffffc


//--------------------- .text._Z13array_processPdS_ii --------------------------
	.section	.text._Z13array_processPdS_ii,"ax",@progbits
	.align	128
        .global         _Z13array_processPdS_ii
        .type           _Z13array_processPdS_ii,@function
        .size           _Z13array_processPdS_ii,(.L_x_24 - _Z13array_processPdS_ii)
        .other          _Z13array_processPdS_ii,@"STO_CUDA_ENTRY STV_DEFAULT"
_Z13array_processPdS_ii:
.text._Z13array_processPdS_ii:
[----:B------:R-:W-:Y:S08]  /*0000*/  LDC R1, c[0x0][0x37c] ;  /* 0x0000df00ff017b82 */ /* 0x000ff00000000800 */
[----:B------:R-:W0:Y:S02]  /*0010*/  LDC R24, c[0x0][0x394] ;  /* 0x0000e500ff187b82 */ /* 0x000e240000000800 */
[----:B0-----:R-:W-:-:S13]  /*0020*/  ISETP.GE.AND P0, PT, R24, 0x1, PT ;  /* 0x000000011800780c */ /* 0x001fda0003f06270 */
[----:B------:R-:W-:Y:S05]  /*0030*/  @!P0 EXIT ;  /* 0x000000000000894d */ /* 0x000fea0003800000 */
[----:B------:R-:W0:Y:S01]  /*0040*/  LDC R0, c[0x0][0x390] ;  /* 0x0000e400ff007b82 */ /* 0x000e220000000800 */
[----:B------:R-:W1:Y:S01]  /*0050*/  LDCU.64 UR6, c[0x0][0x358] ;  /* 0x00006b00ff0677ac */ /* 0x000e620008000a00 */
[C---:B0-----:R-:W-:Y:S02]  /*0060*/  LEA.HI R3, R0.reuse, R0, RZ, 0x1 ;  /* 0x0000000000037211 */ /* 0x041fe400078f08ff */
[----:B------:R-:W-:Y:S02]  /*0070*/  ISETP.GE.AND P0, PT, R0, 0x3, PT ;  /* 0x000000030000780c */ /* 0x000fe40003f06270 */
[----:B------:R-:W-:-:S05]  /*0080*/  LEA.HI.SX32 R51, R3, 0xffffffff, 0x1f ;  /* 0xffffffff03337811 */ /* 0x000fca00078ffaff */
[----:B------:R-:W-:-:S04]  /*0090*/  IMAD R51, R51, R0, R51 ;  /* 0x0000000033337224 */ /* 0x000fc800078e0233 */
[----:B------:R-:W-:-:S04]  /*00a0*/  IMAD.IADD R4, R51, 0x1, R0 ;  /* 0x0000000133047824 */ /* 0x000fc800078e0200 */
[----:B------:R-:W-:Y:S01]  /*00b0*/  VIADD R2, R4, 0x1 ;  /* 0x0000000104027836 */ /* 0x000fe20000000000 */
[----:B-1----:R-:W-:Y:S06]  /*00c0*/  @!P0 BRA `(.L_x_0) ;  /* 0x0000001800448947 */ /* 0x002fec0003800000 */
[----:B------:R-:W0:Y:S01]  /*00d0*/  LDC.64 R30, c[0x0][0x388] ;  /* 0x0000e200ff1e7b82 */ /* 0x000e220000000a00 */
[C---:B------:R-:W-:Y:S01]  /*00e0*/  VIADD R49, R0.reuse, 0xfffffffe ;  /* 0xfffffffe00317836 */ /* 0x040fe20000000000 */
[C---:B------:R-:W-:Y:S01]  /*00f0*/  IADD3 R48, PT, PT, R0.reuse, -0x3, RZ ;  /* 0xfffffffd00307810 */ /* 0x040fe20007ffe0ff */
[----:B------:R-:W-:Y:S01]  /*0100*/  UMOV UR4, URZ ;  /* 0x000000ff00047c82 */ /* 0x000fe20008000000 */
[----:B------:R-:W-:-:S04]  /*0110*/  LOP3.LUT R13, R0, 0x3, RZ, 0xc0, !PT ;  /* 0x00000003000d7812 */ /* 0x000fc800078ec0ff */
[----:B------:R-:W1:Y:S03]  /*0120*/  LDC.64 R28, c[0x0][0x380] ;  /* 0x0000e000ff1c7b82 */ /* 0x000e660000000a00 */
.L_x_13:
[----:B-1----:R-:W-:Y:S01]  /*0130*/  IADD3 R26, P0, PT, R28, 0x10, RZ ;  /* 0x000000101c1a7810 */ /* 0x002fe20007f1e0ff */
[----:B------:R-:W-:Y:S02]  /*0140*/  IMAD.MOV.U32 R12, RZ, RZ, 0x1 ;  /* 0x00000001ff0c7424 */ /* 0x000fe400078e00ff */
[----:B------:R-:W-:Y:S01]  /*0150*/  IMAD.MOV.U32 R24, RZ, RZ, R28 ;  /* 0x000000ffff187224 */ /* 0x000fe200078e001c */
[----:B------:R-:W-:Y:S01]  /*0160*/  IADD3.X R27, PT, PT, RZ, R29, RZ, P0, !PT ;  /* 0x0000001dff1b7210 */ /* 0x000fe200007fe4ff */
[----:B0-----:R-:W-:-:S08]  /*0170*/  IMAD.MOV.U32 R25, RZ, RZ, R29 ;  /* 0x000000ffff197224 */ /* 0x001fd000078e001d */
.L_x_12:
[----:B-1----:R-:W1:Y:S01]  /*0180*/  LDC R7, c[0x0][0x390] ;  /* 0x0000e400ff077b82 */ /* 0x002e620000000800 */
[----:B------:R-:W-:Y:S01]  /*0190*/  ISETP.GE.U32.AND P0, PT, R48, 0x3, PT ;  /* 0x000000033000780c */ /* 0x000fe20003f06070 */
[C---:B------:R-:W-:Y:S01]  /*01a0*/  VIADD R9, R12.reuse, 0xffffffff ;  /* 0xffffffff0c097836 */ /* 0x040fe20000000000 */
[----:B------:R-:W-:Y:S01]  /*01b0*/  UMOV UR5, URZ ;  /* 0x000000ff00057c82 */ /* 0x000fe20008000000 */
[C---:B------:R-:W-:Y:S01]  /*01c0*/  ISETP.NE.AND P1, PT, R12.reuse, R49, PT ;  /* 0x000000310c00720c */ /* 0x040fe20003f25270 */
[----:B------:R-:W-:Y:S02]  /*01d0*/  IMAD.MOV.U32 R0, RZ, RZ, 0x1 ;  /* 0x00000001ff007424 */ /* 0x000fe400078e00ff */
[----:B------:R-:W-:Y:S02]  /*01e0*/  IMAD.MOV.U32 R11, RZ, RZ, 0x40220000 ;  /* 0x40220000ff0b7424 */ /* 0x000fe400078e00ff */
[-C--:B-1----:R-:W-:Y:S02]  /*01f0*/  IMAD R10, R12, R7.reuse, RZ ;  /* 0x000000070c0a7224 */ /* 0x082fe400078e02ff */
[----:B------:R-:W-:-:S02]  /*0200*/  IMAD R9, R9, R7, RZ ;  /* 0x0000000709097224 */ /* 0x000fc400078e02ff */
[----:B------:R-:W-:Y:S01]  /*0210*/  VIADD R12, R12, 0x1 ;  /* 0x000000010c0c7836 */ /* 0x000fe20000000000 */
[----:B------:R-:W-:Y:S01]  /*0220*/  IADD3 R7, PT, PT, R10, R7, RZ ;  /* 0x000000070a077210 */ /* 0x000fe20007ffe0ff */
[----:B--2---:R-:W-:Y:S06]  /*0230*/  @!P0 BRA `(.L_x_1) ;  /* 0x0000000800f48947 */ /* 0x004fec0003800000 */
[----:B------:R-:W-:Y:S01]  /*0240*/  HFMA2 R22, -RZ, RZ, 0, 2.384185791015625e-06 ;  /* 0x00000028ff167431 */ /* 0x000fe200000001ff */
[----:B------:R-:W-:Y:S01]  /*0250*/  LOP3.LUT R0, R49, 0xfffffffc, RZ, 0xc0, !PT ;  /* 0xfffffffc31007812 */ /* 0x000fe200078ec0ff */
[----:B------:R-:W-:Y:S01]  /*0260*/  IMAD.MOV.U32 R23, RZ, RZ, 0x0 ;  /* 0x00000000ff177424 */ /* 0x000fe200078e00ff */
[----:B0-----:R-:W-:Y:S01]  /*0270*/  IADD3 R8, P0, PT, R30, 0x20, RZ ;  /* 0x000000201e087810 */ /* 0x001fe20007f1e0ff */
[----:B------:R-:W-:Y:S01]  /*0280*/  VIADD R6, R9, 0x1 ;  /* 0x0000000109067836 */ /* 0x000fe20000000000 */
[----:B------:R-:W-:Y:S01]  /*0290*/  MOV R21, R29 ;  /* 0x0000001d00157202 */ /* 0x000fe20000000f00 */
[----:B------:R-:W-:Y:S02]  /*02a0*/  IMAD.MOV.U32 R5, RZ, RZ, RZ ;  /* 0x000000ffff057224 */ /* 0x000fe400078e00ff */
[----:B------:R-:W-:Y:S02]  /*02b0*/  IMAD.MOV.U32 R4, RZ, RZ, R10 ;  /* 0x000000ffff047224 */ /* 0x000fe400078e000a */
[----:B------:R-:W-:-:S02]  /*02c0*/  IMAD.MOV.U32 R20, RZ, RZ, R28 ;  /* 0x000000ffff147224 */ /* 0x000fc400078e001c */
[----:B------:R-:W-:Y:S02]  /*02d0*/  IMAD.MOV.U32 R2, RZ, RZ, R7 ;  /* 0x000000ffff027224 */ /* 0x000fe400078e0007 */
[----:B------:R-:W-:-:S04]  /*02e0*/  IMAD.WIDE.U32 R22, R7, 0x8, R22 ;  /* 0x0000000807167825 */ /* 0x000fc800078e0016 */
[----:B------:R-:W-:Y:S02]  /*02f0*/  IMAD.MOV R0, RZ, RZ, -R0 ;  /* 0x000000ffff007224 */ /* 0x000fe400078e0a00 */
[----:B------:R-:W-:-:S07]  /*0300*/  IMAD.X R3, RZ, RZ, R31, P0 ;  /* 0x000000ffff037224 */ /* 0x000fce00000e061f */
.L_x_6:
[----:B------:R-:W-:-:S04]  /*0310*/  IMAD.WIDE R58, R9, 0x8, R20 ;  /* 0x00000008093a7825 */ /* 0x000fc800078e0214 */
[----:B------:R-:W-:Y:S02]  /*0320*/  IMAD.WIDE R18, R6, 0x8, R26 ;  /* 0x0000000806127825 */ /* 0x000fe400078e021a */
[----:B------:R-:W2:Y:S04]  /*0330*/  LDG.E.64 R58, desc[UR6][R58.64] ;  /* 0x000000063a3a7981 */ /* 0x000ea8000c1e1b00 */
[----:B------:R-:W2:Y:S01]  /*0340*/  LDG.E.64 R54, desc[UR6][R18.64+-0x10] ;  /* 0xfffff00612367981 */ /* 0x000ea2000c1e1b00 */
[----:B------:R-:W-:-:S03]  /*0350*/  IMAD.WIDE R42, R10, 0x8, R20 ;  /* 0x000000080a2a7825 */ /* 0x000fc600078e0214 */
[----:B------:R-:W3:Y:S01]  /*0360*/  LDG.E.64 R52, desc[UR6][R18.64+-0x8] ;  /* 0xfffff80612347981 */ /* 0x000ee2000c1e1b00 */
[----:B------:R-:W-:-:S03]  /*0370*/  IADD3 R57, PT, PT, R4, 0x1, RZ ;  /* 0x0000000104397810 */ /* 0x000fc60007ffe0ff */
[----:B------:R-:W4:Y:S02]  /*0380*/  LDG.E.64 R42, desc[UR6][R42.64] ;  /* 0x000000062a2a7981 */ /* 0x000f24000c1e1b00 */
[----:B------:R-:W-:-:S05]  /*0390*/  IMAD.WIDE.U32 R46, R57, 0x8, R28 ;  /* 0x00000008392e7825 */ /* 0x000fca00078e001c */
[----:B------:R-:W5:Y:S01]  /*03a0*/  LDG.E.64 R40, desc[UR6][R46.64] ;  /* 0x000000062e287981 */ /* 0x000f62000c1e1b00 */
[----:B------:R-:W-:-:S05]  /*03b0*/  IMAD.WIDE.U32 R16, R10, 0x8, R20 ;  /* 0x000000080a107825 */ /* 0x000fca00078e0014 */
[----:B------:R-:W5:Y:S01]  /*03c0*/  LDG.E.64 R38, desc[UR6][R16.64+0x10] ;  /* 0x0000100610267981 */ /* 0x000f62000c1e1b00 */
[----:B------:R-:W-:-:S04]  /*03d0*/  IMAD.WIDE R36, R7, 0x8, R20 ;  /* 0x0000000807247825 */ /* 0x000fc800078e0214 */
[----:B------:R-:W-:Y:S02]  /*03e0*/  VIADD R45, R2, 0x1 ;  /* 0x00000001022d7836 */ /* 0x000fe40000000000 */
[----:B------:R-:W5:Y:S01]  /*03f0*/  LDG.E.64 R36, desc[UR6][R36.64] ;  /* 0x0000000624247981 */ /* 0x000f62000c1e1b00 */
[----:B------:R-:W-:Y:S01]  /*0400*/  IADD3 R14, P0, PT, R22, R20, RZ ;  /* 0x00000014160e7210 */ /* 0x000fe20007f1e0ff */
[----:B------:R-:W-:-:S05]  /*0410*/  IMAD.WIDE.U32 R44, R45, 0x8, R28 ;  /* 0x000000082d2c7825 */ /* 0x000fca00078e001c */
[----:B------:R-:W5:Y:S01]  /*0420*/  LDG.E.64 R32, desc[UR6][R44.64] ;  /* 0x000000062c207981 */ /* 0x000f62000c1e1b00 */
[----:B------:R-:W-:-:S05]  /*0430*/  IMAD.X R15, R23, 0x1, R21, P0 ;  /* 0x00000001170f7824 */ /* 0x000fca00000e0615 */
[----:B------:R-:W5:Y:S01]  /*0440*/  LDG.E.64 R34, desc[UR6][R14.64+-0x18] ;  /* 0xffffe8060e227981 */ /* 0x000f62000c1e1b00 */
[----:B--2---:R-:W-:-:S08]  /*0450*/  DADD R54, R58, R54 ;  /* 0x000000003a367229 */ /* 0x004fd00000000036 */
[----:B---3--:R-:W-:Y:S01]  /*0460*/  DADD R54, R54, R52 ;  /* 0x0000000036367229 */ /* 0x008fe20000000034 */
[----:B------:R-:W0:Y:S01]  /*0470*/  MUFU.RCP64H R53, 9 ;  /* 0x4022000000357908 */ /* 0x000e220000001800 */
[----:B------:R-:W-:-:S06]  /*0480*/  IMAD.MOV.U32 R52, RZ, RZ, 0x1 ;  /* 0x00000001ff347424 */ /* 0x000fcc00078e00ff */
[----:B----4-:R-:W-:Y:S01]  /*0490*/  DADD R54, R54, R42 ;  /* 0x0000000036367229 */ /* 0x010fe2000000002a */
[----:B------:R-:W-:Y:S01]  /*04a0*/  IMAD.MOV.U32 R42, RZ, RZ, 0x0 ;  /* 0x00000000ff2a7424 */ /* 0x000fe200078e00ff */
[----:B------:R-:W-:-:S06]  /*04b0*/  MOV R43, 0x40220000 ;  /* 0x40220000002b7802 */ /* 0x000fcc0000000f00 */
[----:B-----5:R-:W-:Y:S02]  /*04c0*/  DADD R54, R54, R40 ;  /* 0x0000000036367229 */ /* 0x020fe40000000028 */
[----:B0-----:R-:W-:-:S06]  /*04d0*/  DFMA R40, R52, -R42, 1 ;  /* 0x3ff000003428742b */ /* 0x001fcc000000082a */
[----:B------:R-:W-:Y:S02]  /*04e0*/  DADD R38, R54, R38 ;  /* 0x0000000036267229 */ /* 0x000fe40000000026 */
[----:B------:R-:W-:-:S06]  /*04f0*/  DFMA R40, R40, R40, R40 ;  /* 0x000000282828722b */ /* 0x000fcc0000000028 */
[----:B------:R-:W-:Y:S02]  /*0500*/  DADD R36, R38, R36 ;  /* 0x0000000026247229 */ /* 0x000fe40000000024 */
[----:B------:R-:W-:-:S06]  /*0510*/  DFMA R40, R52, R40, R52 ;  /* 0x000000283428722b */ /* 0x000fcc0000000034 */
[----:B------:R-:W-:Y:S02]  /*0520*/  DADD R32, R36, R32 ;  /* 0x0000000024207229 */ /* 0x000fe40000000020 */
[----:B------:R-:W-:-:S06]  /*0530*/  DFMA R42, R40, -R42, 1 ;  /* 0x3ff00000282a742b */ /* 0x000fcc000000082a */
[----:B------:R-:W-:Y:S02]  /*0540*/  DADD R34, R32, R34 ;  /* 0x0000000020227229 */ /* 0x000fe40000000022 */
[----:B------:R-:W-:-:S08]  /*0550*/  DFMA R42, R40, R42, R40 ;  /* 0x0000002a282a722b */ /* 0x000fd00000000028 */
[----:B------:R-:W-:Y:S01]  /*0560*/  FSETP.GEU.AND P2, PT, |R35|, 6.5827683646048100446e-37, PT ;  /* 0x036000002300780b */ /* 0x000fe20003f4e200 */
[----:B------:R-:W-:-:S08]  /*0570*/  DMUL R36, R34, R42 ;  /* 0x0000002a22247228 */ /* 0x000fd00000000000 */
[----:B------:R-:W-:-:S08]  /*0580*/  DFMA R32, R36, -9, R34 ;  /* 0xc02200002420782b */ /* 0x000fd00000000022 */
[----:B------:R-:W-:-:S10]  /*0590*/  DFMA R54, R42, R32, R36 ;  /* 0x000000202a36722b */ /* 0x000fd40000000024 */
[----:B------:R-:W-:-:S05]  /*05a0*/  FFMA R32, RZ, 2.53125, R55 ;  /* 0x40220000ff207823 */ /* 0x000fca0000000037 */
[----:B------:R-:W-:-:S13]  /*05b0*/  FSETP.GT.AND P0, PT, |R32|, 1.469367938527859385e-39, PT ;  /* 0x001000002000780b */ /* 0x000fda0003f04200 */
[----:B------:R-:W-:Y:S05]  /*05c0*/  @P0 BRA P2, `(.L_x_2) ;  /* 0x00000000000c0947 */ /* 0x000fea0001000000 */
[----:B------:R-:W-:-:S07]  /*05d0*/  MOV R50, 0x5f0 ;  /* 0x000005f000327802 */ /* 0x000fce0000000f00 */
[----:B------:R-:W-:Y:S05]  /*05e0*/  CALL.REL.NOINC `($__internal_0_$__cuda_sm20_div_rn_f64_full) ;  /* 0x0000001800707944 */ /* 0x000fea0003c00000 */
[----:B------:R-:W-:-:S07]  /*05f0*/  IMAD.MOV.U32 R54, RZ, RZ, R56 ;  /* 0x000000ffff367224 */ /* 0x000fce00078e0038 */
.L_x_2:
[----:B------:R-:W-:-:S05]  /*0600*/  IMAD.WIDE.U32 R56, R57, 0x8, R30 ;  /* 0x0000000839387825 */ /* 0x000fca00078e001e */
[----:B------:R0:W-:Y:S04]  /*0610*/  STG.E.64 desc[UR6][R56.64], R54 ;  /* 0x0000003638007986 */ /* 0x0001e8000c101b06 */
[----:B------:R-:W2:Y:S04]  /*0620*/  LDG.E.64 R34, desc[UR6][R18.64+-0x10] ;  /* 0xfffff00612227981 */ /* 0x000ea8000c1e1b00 */
[----:B------:R-:W2:Y:S04]  /*0630*/  LDG.E.64 R32, desc[UR6][R18.64+-0x8] ;  /* 0xfffff80612207981 */ /* 0x000ea8000c1e1b00 */
[----:B------:R-:W3:Y:S04]  /*0640*/  LDG.E.64 R36, desc[UR6][R18.64] ;  /* 0x0000000612247981 */ /* 0x000ee8000c1e1b00 */
[----:B------:R-:W0:Y:S04]  /*0650*/  LDG.E.64 R46, desc[UR6][R46.64] ;  /* 0x000000062e2e7981 */ /* 0x000e28000c1e1b00 */
[----:B------:R-:W4:Y:S04]  /*0660*/  LDG.E.64 R40, desc[UR6][R16.64+0x10] ;  /* 0x0000100610287981 */ /* 0x000f28000c1e1b00 */
[----:B------:R-:W5:Y:S04]  /*0670*/  LDG.E.64 R38, desc[UR6][R16.64+0x18] ;  /* 0x0000180610267981 */ /* 0x000f68000c1e1b00 */
[----:B------:R-:W5:Y:S04]  /*0680*/  LDG.E.64 R44, desc[UR6][R44.64] ;  /* 0x000000062c2c7981 */ /* 0x000f68000c1e1b00 */
[----:B------:R-:W5:Y:S04]  /*0690*/  LDG.E.64 R52, desc[UR6][R14.64+-0x18] ;  /* 0xffffe8060e347981 */ /* 0x000f68000c1e1b00 */
[----:B------:R-:W5:Y:S01]  /*06a0*/  LDG.E.64 R42, desc[UR6][R14.64+-0x10] ;  /* 0xfffff0060e2a7981 */ /* 0x000f62000c1e1b00 */
[----:B--2---:R-:W-:Y:S01]  /*06b0*/  DADD R34, R34, R32 ;  /* 0x0000000022227229 */ /* 0x004fe20000000020 */
[----:B------:R-:W1:Y:S01]  /*06c0*/  MUFU.RCP64H R33, 9 ;  /* 0x4022000000217908 */ /* 0x000e620000001800 */
[----:B------:R-:W-:-:S06]  /*06d0*/  IMAD.MOV.U32 R32, RZ, RZ, 0x1 ;  /* 0x00000001ff207424 */ /* 0x000fcc00078e00ff */
[----:B---3--:R-:W-:Y:S01]  /*06e0*/  DADD R34, R34, R36 ;  /* 0x0000000022227229 */ /* 0x008fe20000000024 */
[----:B------:R-:W-:Y:S01]  /*06f0*/  IMAD.MOV.U32 R36, RZ, RZ, 0x0 ;  /* 0x00000000ff247424 */ /* 0x000fe200078e00ff */
[----:B------:R-:W-:-:S06]  /*0700*/  MOV R37, 0x40220000 ;  /* 0x4022000000257802 */ /* 0x000fcc0000000f00 */
[----:B0-----:R-:W-:Y:S02]  /*0710*/  DADD R54, R34, R46 ;  /* 0x0000000022367229 */ /* 0x001fe4000000002e */
[----:B-1----:R-:W-:-:S06]  /*0720*/  DFMA R34, R32, -R36, 1 ;  /* 0x3ff000002022742b */ /* 0x002fcc0000000824 */
[----:B----4-:R-:W-:Y:S02]  /*0730*/  DADD R40, R54, R40 ;  /* 0x0000000036287229 */ /* 0x010fe40000000028 */
[----:B------:R-:W-:-:S06]  /*0740*/  DFMA R34, R34, R34, R34 ;  /* 0x000000222222722b */ /* 0x000fcc0000000022 */
[----:B-----5:R-:W-:Y:S02]  /*0750*/  DADD R38, R40, R38 ;  /* 0x0000000028267229 */ /* 0x020fe40000000026 */
[----:B------:R-:W-:-:S06]  /*0760*/  DFMA R34, R32, R34, R32 ;  /* 0x000000222022722b */ /* 0x000fcc0000000020 */
[----:B------:R-:W-:Y:S02]  /*0770*/  DADD R38, R38, R44 ;  /* 0x0000000026267229 */ /* 0x000fe4000000002c */
[----:B------:R-:W-:-:S06]  /*0780*/  DFMA R36, R34, -R36, 1 ;  /* 0x3ff000002224742b */ /* 0x000fcc0000000824 */
[----:B------:R-:W-:Y:S02]  /*0790*/  DADD R38, R38, R52 ;  /* 0x0000000026267229 */ /* 0x000fe40000000034 */
[----:B------:R-:W-:-:S06]  /*07a0*/  DFMA R36, R34, R36, R34 ;  /* 0x000000242224722b */ /* 0x000fcc0000000022 */
[----:B------:R-:W-:-:S08]  /*07b0*/  DADD R34, R38, R42 ;  /* 0x0000000026227229 */ /* 0x000fd0000000002a */
[----:B------:R-:W-:Y:S02]  /*07c0*/  DMUL R56, R36, R34 ;  /* 0x0000002224387228 */ /* 0x000fe40000000000 */
[----:B------:R-:W-:-:S06]  /*07d0*/  FSETP.GEU.AND P2, PT, |R35|, 6.5827683646048100446e-37, PT ;  /* 0x036000002300780b */ /* 0x000fcc0003f4e200 */
        /* <DEDUP_REMOVED lines=8> */
.L_x_3:
[----:B------:R-:W-:Y:S01]  /*0860*/  MOV R33, R3 ;  /* 0x0000000300217202 */ /* 0x000fe20000000f00 */
[----:B------:R-:W-:-:S04]  /*0870*/  IMAD.MOV.U32 R32, RZ, RZ, R8 ;  /* 0x000000ffff207224 */ /* 0x000fc800078e0008 */
[----:B------:R-:W-:-:S05]  /*0880*/  IMAD.WIDE.U32 R44, R10, 0x8, R32 ;  /* 0x000000080a2c7825 */ /* 0x000fca00078e0020 */
[----:B------:R0:W-:Y:S04]  /*0890*/  STG.E.64 desc[UR6][R44.64+-0x10], R56 ;  /* 0xfffff0382c007986 */ /* 0x0001e8000c101b06 */
[----:B------:R-:W2:Y:S04]  /*08a0*/  LDG.E.64 R34, desc[UR6][R18.64+-0x8] ;  /* 0xfffff80612227981 */ /* 0x000ea8000c1e1b00 */
[----:B------:R-:W2:Y:S04]  /*08b0*/  LDG.E.64 R38, desc[UR6][R18.64] ;  /* 0x0000000612267981 */ /* 0x000ea8000c1e1b00 */
[----:B------:R-:W3:Y:S04]  /*08c0*/  LDG.E.64 R36, desc[UR6][R18.64+0x8] ;  /* 0x0000080612247981 */ /* 0x000ee8000c1e1b00 */
[----:B------:R-:W4:Y:S04]  /*08d0*/  LDG.E.64 R54, desc[UR6][R16.64+0x10] ;  /* 0x0000100610367981 */ /* 0x000f28000c1e1b00 */
[----:B------:R-:W5:Y:S04]  /*08e0*/  LDG.E.64 R52, desc[UR6][R16.64+0x18] ;  /* 0x0000180610347981 */ /* 0x000f68000c1e1b00 */
[----:B------:R-:W5:Y:S04]  /*08f0*/  LDG.E.64 R46, desc[UR6][R16.64+0x20] ;  /* 0x00002006102e7981 */ /* 0x000f68000c1e1b00 */
[----:B------:R-:W5:Y:S04]  /*0900*/  LDG.E.64 R42, desc[UR6][R14.64+-0x18] ;  /* 0xffffe8060e2a7981 */ /* 0x000f68000c1e1b00 */
[----:B------:R-:W5:Y:S04]  /*0910*/  LDG.E.64 R40, desc[UR6][R14.64+-0x10] ;  /* 0xfffff0060e287981 */ /* 0x000f68000c1e1b00 */
[----:B------:R-:W5:Y:S01]  /*0920*/  LDG.E.64 R32, desc[UR6][R14.64+-0x8] ;  /* 0xfffff8060e207981 */ /* 0x000f62000c1e1b00 */
[----:B--2---:R-:W-:Y:S01]  /*0930*/  DADD R38, R34, R38 ;  /* 0x0000000022267229 */ /* 0x004fe20000000026 */
[----:B------:R-:W1:Y:S01]  /*0940*/  MUFU.RCP64H R35, 9 ;  /* 0x4022000000237908 */ /* 0x000e620000001800 */
[----:B------:R-:W-:-:S06]  /*0950*/  IMAD.MOV.U32 R34, RZ, RZ, 0x1 ;  /* 0x00000001ff227424 */ /* 0x000fcc00078e00ff */
[----:B---3--:R-:W-:-:S08]  /*0960*/  DADD R36, R38, R36 ;  /* 0x0000000026247229 */ /* 0x008fd00000000024 */
[----:B----4-:R-:W-:Y:S01]  /*0970*/  DADD R54, R36, R54 ;  /* 0x0000000024367229 */ /* 0x010fe20000000036 */
[----:B------:R-:W-:Y:S02]  /*0980*/  IMAD.MOV.U32 R36, RZ, RZ, 0x0 ;  /* 0x00000000ff247424 */ /* 0x000fe400078e00ff */
[----:B------:R-:W-:-:S05]  /*0990*/  IMAD.MOV.U32 R37, RZ, RZ, 0x40220000 ;  /* 0x40220000ff257424 */ /* 0x000fca00078e00ff */
[----:B-----5:R-:W-:Y:S02]  /*09a0*/  DADD R52, R54, R52 ;  /* 0x0000000036347229 */ /* 0x020fe40000000034 */
[----:B-1----:R-:W-:-:S06]  /*09b0*/  DFMA R38, R34, -R36, 1 ;  /* 0x3ff000002226742b */ /* 0x002fcc0000000824 */
        /* <DEDUP_REMOVED lines=8> */
[----:B0-----:R-:W-:Y:S01]  /*0a40*/  DMUL R56, R36, R34 ;  /* 0x0000002224387228 */ /* 0x001fe20000000000 */
[----:B------:R-:W-:-:S07]  /*0a50*/  FSETP.GEU.AND P2, PT, |R35|, 6.5827683646048100446e-37, PT ;  /* 0x036000002300780b */ /* 0x000fce0003f4e200 */
[----:B------:R-:W-:-:S08]  /*0a60*/  DFMA R32, R56, -9, R34 ;  /* 0xc02200003820782b */ /* 0x000fd00000000022 */
[----:B------:R-:W-:-:S10]  /*0a70*/  DFMA R56, R36, R32, R56 ;  /* 0x000000202438722b */ /* 0x000fd40000000038 */
[----:B------:R-:W-:-:S05]  /*0a80*/  FFMA R32, RZ, 2.53125, R57 ;  /* 0x40220000ff207823 */ /* 0x000fca0000000039 */
[----:B------:R-:W-:-:S13]  /*0a90*/  FSETP.GT.AND P0, PT, |R32|, 1.469367938527859385e-39, PT ;  /* 0x001000002000780b */ /* 0x000fda0003f04200 */
[----:B------:R-:W-:Y:S05]  /*0aa0*/  @P0 BRA P2, `(.L_x_4) ;  /* 0x00000000000c0947 */ /* 0x000fea0001000000 */
[----:B------:R-:W-:-:S07]  /*0ab0*/  MOV R50, 0xad0 ;  /* 0x00000ad000327802 */ /* 0x000fce0000000f00 */
[----:B------:R-:W-:Y:S05]  /*0ac0*/  CALL.REL.NOINC `($__internal_0_$__cuda_sm20_div_rn_f64_full) ;  /* 0x0000001400387944 */ /* 0x000fea0003c00000 */
[----:B------:R-:W-:-:S07]  /*0ad0*/  MOV R57, R55 ;  /* 0x0000003700397202 */ /* 0x000fce0000000f00 */
.L_x_4:
        /* <DEDUP_REMOVED lines=24> */
[----:B------:R-:W-:-:S08]  /*0c60*/  DFMA R34, R18, -R34, 1 ;  /* 0x3ff000001222742b */ /* 0x000fd00000000822 */
[----:B------:R-:W-:Y:S02]  /*0c70*/  DFMA R18, R18, R34, R18 ;  /* 0x000000221212722b */ /* 0x000fe40000000012 */
[----:B------:R-:W-:-:S08]  /*0c80*/  DADD R34, R38, R54 ;  /* 0x0000000026227229 */ /* 0x000fd00000000036 */
[----:B------:R-:W-:Y:S02]  /*0c90*/  DMUL R14, R18, R34 ;  /* 0x00000022120e7228 */ /* 0x000fe40000000000 */
[----:B------:R-:W-:-:S06]  /*0ca0*/  FSETP.GEU.AND P2, PT, |R35|, 6.5827683646048100446e-37, PT ;  /* 0x036000002300780b */ /* 0x000fcc0003f4e200 */
[----:B------:R-:W-:-:S08]  /*0cb0*/  DFMA R16, R14, -9, R34 ;  /* 0xc02200000e10782b */ /* 0x000fd00000000022 */
[----:B------:R-:W-:-:S10]  /*0cc0*/  DFMA R14, R18, R16, R14 ;  /* 0x00000010120e722b */ /* 0x000fd4000000000e */
[----:B------:R-:W-:-:S05]  /*0cd0*/  FFMA R16, RZ, 2.53125, R15 ;  /* 0x40220000ff107823 */ /* 0x000fca000000000f */
[----:B------:R-:W-:-:S13]  /*0ce0*/  FSETP.GT.AND P0, PT, |R16|, 1.469367938527859385e-39, PT ;  /* 0x001000001000780b */ /* 0x000fda0003f04200 */
[----:B0-----:R-:W-:Y:S05]  /*0cf0*/  @P0 BRA P2, `(.L_x_5) ;  /* 0x0000000000100947 */ /* 0x001fea0001000000 */
[----:B------:R-:W-:-:S07]  /*0d00*/  MOV R50, 0xd20 ;  /* 0x00000d2000327802 */ /* 0x000fce0000000f00 */
[----:B------:R-:W-:Y:S05]  /*0d10*/  CALL.REL.NOINC `($__internal_0_$__cuda_sm20_div_rn_f64_full) ;  /* 0x0000001000a47944 */ /* 0x000fea0003c00000 */
[----:B------:R-:W-:Y:S01]  /*0d20*/  MOV R14, R56 ;  /* 0x00000038000e7202 */ /* 0x000fe20000000f00 */
[----:B------:R-:W-:-:S07]  /*0d30*/  IMAD.MOV.U32 R15, RZ, RZ, R55 ;  /* 0x000000ffff0f7224 */ /* 0x000fce00078e0037 */
.L_x_5:
[----:B------:R0:W-:Y:S01]  /*0d40*/  STG.E.64 desc[UR6][R44.64], R14 ;  /* 0x0000000e2c007986 */ /* 0x0001e2000c101b06 */
[----:B------:R-:W-:Y:S01]  /*0d50*/  VIADD R0, R0, 0x4 ;  /* 0x0000000400007836 */ /* 0x000fe20000000000 */
[----:B------:R-:W-:Y:S01]  /*0d60*/  IADD3 R20, P2, PT, R20, 0x20, RZ ;  /* 0x0000002014147810 */ /* 0x000fe20007f5e0ff */
[----:B------:R-:W-:Y:S01]  /*0d70*/  VIADD R2, R2, 0x4 ;  /* 0x0000000402027836 */ /* 0x000fe20000000000 */
[----:B------:R-:W-:Y:S01]  /*0d80*/  IADD3 R8, P3, PT, R8, 0x20, RZ ;  /* 0x0000002008087810 */ /* 0x000fe20007f7e0ff */
[----:B------:R-:W-:Y:S01]  /*0d90*/  VIADD R4, R4, 0x4 ;  /* 0x0000000404047836 */ /* 0x000fe20000000000 */
[----:B------:R-:W-:Y:S01]  /*0da0*/  ISETP.NE.AND P0, PT, R0, RZ, PT ;  /* 0x000000ff0000720c */ /* 0x000fe20003f05270 */
[----:B------:R-:W-:Y:S01]  /*0db0*/  IMAD.X R21, RZ, RZ, R21, P2 ;  /* 0x000000ffff157224 */ /* 0x000fe200010e0615 */
[----:B------:R-:W-:Y:S01]  /*0dc0*/  IADD3 R6, PT, PT, R6, 0x4, RZ ;  /* 0x0000000406067810 */ /* 0x000fe20007ffe0ff */
[----:B------:R-:W-:Y:S01]  /*0dd0*/  VIADD R5, R5, 0x4 ;  /* 0x0000000405057836 */ /* 0x000fe20000000000 */
[----:B------:R-:W-:-:S09]  /*0de0*/  IADD3.X R3, PT, PT, RZ, R3, RZ, P3, !PT ;  /* 0x00000003ff037210 */ /* 0x000fd20001ffe4ff */
[----:B0-----:R-:W-:Y:S05]  /*0df0*/  @P0 BRA `(.L_x_6) ;  /* 0xfffffff400440947 */ /* 0x001fea000383ffff */
[----:B------:R-:W-:-:S07]  /*0e00*/  VIADD R0, R5, 0x1 ;  /* 0x0000000105007836 */ /* 0x000fce0000000000 */
.L_x_1:
[----:B------:R-:W-:-:S13]  /*0e10*/  LOP3.LUT P0, RZ, R49, 0x3, RZ, 0xc0, !PT ;  /* 0x0000000331ff7812 */ /* 0x000fda000780c0ff */
[----:B------:R-:W-:Y:S05]  /*0e20*/  @!P0 BRA `(.L_x_7) ;  /* 0x0000000800a08947 */ /* 0x000fea0003800000 */
[----:B------:R-:W-:-:S13]  /*0e30*/  ISETP.NE.AND P0, PT, R13, 0x3, PT ;  /* 0x000000030d00780c */ /* 0x000fda0003f05270 */
[----:B------:R-:W-:Y:S05]  /*0e40*/  @!P0 BRA `(.L_x_8) ;  /* 0x0000000400a48947 */ /* 0x000fea0003800000 */
[--C-:B------:R-:W-:Y:S01]  /*0e50*/  SHF.R.S32.HI R2, RZ, 0x1f, R0.reuse ;  /* 0x0000001fff027819 */ /* 0x100fe20000011400 */
[----:B------:R-:W1:Y:S01]  /*0e60*/  LDC R8, c[0x0][0x390] ;  /* 0x0000e400ff087b82 */ /* 0x000e620000000800 */
[C---:B------:R-:W-:Y:S01]  /*0e70*/  IADD3 R3, P0, PT, R9.reuse, R0, RZ ;  /* 0x0000000009037210 */ /* 0x040fe20007f1e0ff */
[----:B------:R-:W-:-:S03]  /*0e80*/  IMAD.IADD R21, R9, 0x1, R0 ;  /* 0x0000000109157824 */ /* 0x000fc600078e0200 */
[----:B------:R-:W-:Y:S01]  /*0e90*/  LEA.HI.X.SX32 R4, R9, R2, 0x1, P0 ;  /* 0x0000000209047211 */ /* 0x000fe200000f0eff */
[----:B------:R-:W-:Y:S01]  /*0ea0*/  IMAD.WIDE R14, R21, 0x8, R28 ;  /* 0x00000008150e7825 */ /* 0x000fe200078e021c */
[----:B------:R-:W-:-:S04]  /*0eb0*/  LEA R46, P0, R3, R28, 0x3 ;  /* 0x0000001c032e7211 */ /* 0x000fc800078018ff */
[----:B------:R-:W-:Y:S01]  /*0ec0*/  LEA.HI.X R47, R3, R29, R4, 0x3, P0 ;  /* 0x0000001d032f7211 */ /* 0x000fe200000f1c04 */
[----:B------:R-:W2:Y:S01]  /*0ed0*/  LDG.E.64 R44, desc[UR6][R14.64] ;  /* 0x000000060e2c7981 */ /* 0x000ea2000c1e1b00 */
[----:B------:R-:W-:-:S03]  /*0ee0*/  IADD3 R19, P0, PT, R10, R0, RZ ;  /* 0x000000000a137210 */ /* 0x000fc60007f1e0ff */
[----:B------:R-:W3:Y:S01]  /*0ef0*/  LDG.E.64 R40, desc[UR6][R14.64+0x8] ;  /* 0x000008060e287981 */ /* 0x000ee2000c1e1b00 */
[----:B------:R-:W-:Y:S01]  /*0f00*/  LEA.HI.X.SX32 R4, R10, R2, 0x1, P0 ;  /* 0x000000020a047211 */ /* 0x000fe200000f0eff */
[C---:B------:R-:W-:Y:S02]  /*0f10*/  IMAD.SHL.U32 R17, R19.reuse, 0x8, RZ ;  /* 0x0000000813117824 */ /* 0x040fe400078e00ff */
[----:B------:R-:W2:Y:S01]  /*0f20*/  LDG.E.64 R46, desc[UR6][R46.64+-0x8] ;  /* 0xfffff8062e2e7981 */ /* 0x000ea2000c1e1b00 */
[----:B------:R-:W-:Y:S02]  /*0f30*/  SHF.L.U64.HI R19, R19, 0x3, R4 ;  /* 0x0000000313137819 */ /* 0x000fe40000010204 */
[----:B------:R-:W-:Y:S01]  /*0f40*/  IADD3 R4, P0, PT, R28, R17, RZ ;  /* 0x000000111c047210 */ /* 0x000fe20007f1e0ff */
[----:B-1----:R-:W-:-:S03]  /*0f50*/  IMAD.IADD R21, R21, 0x1, R8 ;  /* 0x0000000115157824 */ /* 0x002fc600078e0208 */
[----:B------:R-:W-:Y:S01]  /*0f60*/  IADD3.X R5, PT, PT, R29, R19, RZ, P0, !PT ;  /* 0x000000131d057210 */ /* 0x000fe200007fe4ff */
[----:B------:R-:W-:-:S04]  /*0f70*/  IMAD.WIDE.U32 R22, R21, 0x8, R28 ;  /* 0x0000000815167825 */ /* 0x000fc800078e001c */
[----:B------:R-:W4:Y:S01]  /*0f80*/  LDG.E.64 R42, desc[UR6][R4.64+-0x8] ;  /* 0xfffff806042a7981 */ /* 0x000f22000c1e1b00 */
[----:B------:R-:W-:-:S03]  /*0f90*/  IADD3 R3, P0, PT, R7, R0, RZ ;  /* 0x0000000007037210 */ /* 0x000fc60007f1e0ff */
[----:B------:R-:W5:Y:S01]  /*0fa0*/  LDG.E.64 R22, desc[UR6][R22.64] ;  /* 0x0000000616167981 */ /* 0x000f62000c1e1b00 */
[----:B------:R-:W-:Y:S02]  /*0fb0*/  LEA.HI.X.SX32 R6, R7, R2, 0x1, P0 ;  /* 0x0000000207067211 */ /* 0x000fe400000f0eff */
[C---:B------:R-:W-:Y:S01]  /*0fc0*/  LEA R2, P0, R3.reuse, R28, 0x3 ;  /* 0x0000001c03027211 */ /* 0x040fe200078018ff */
[----:B------:R-:W5:Y:S03]  /*0fd0*/  LDG.E.64 R32, desc[UR6][R4.64+0x8] ;  /* 0x0000080604207981 */ /* 0x000f66000c1e1b00 */
[----:B------:R-:W-:Y:S01]  /*0fe0*/  LEA.HI.X R3, R3, R29, R6, 0x3, P0 ;  /* 0x0000001d03037211 */ /* 0x000fe200000f1c06 */
[----:B------:R-:W-:-:S04]  /*0ff0*/  IMAD.IADD R37, R21, 0x1, R8 ;  /* 0x0000000115257824 */ /* 0x000fc800078e0208 */
[----:B------:R-:W5:Y:S01]  /*1000*/  LDG.E.64 R34, desc[UR6][R2.64+-0x8] ;  /* 0xfffff80602227981 */ /* 0x000f62000c1e1b00 */
[----:B------:R-:W-:-:S03]  /*1010*/  IMAD.WIDE.U32 R36, R37, 0x8, R28 ;  /* 0x0000000825247825 */ /* 0x000fc600078e001c */
[----:B------:R-:W5:Y:S04]  /*1020*/  LDG.E.64 R38, desc[UR6][R2.64+0x8] ;  /* 0x0000080602267981 */ /* 0x000f68000c1e1b00 */
[----:B------:R-:W5:Y:S01]  /*1030*/  LDG.E.64 R36, desc[UR6][R36.64] ;  /* 0x0000000624247981 */ /* 0x000f62000c1e1b00 */
[----:B--2---:R-:W-:Y:S01]  /*1040*/  DADD R46, R46, R44 ;  /* 0x000000002e2e7229 */ /* 0x004fe2000000002c */
[----:B------:R-:W1:Y:S07]  /*1050*/  MUFU.RCP64H R45, 9 ;  /* 0x40220000002d7908 */ /* 0x000e6e0000001800 */
[----:B---3--:R-:W-:Y:S01]  /*1060*/  DADD R40, R46, R40 ;  /* 0x000000002e287229 */ /* 0x008fe20000000028 */
[----:B------:R-:W-:-:S07]  /*1070*/  IMAD.MOV.U32 R44, RZ, RZ, 0x1 ;  /* 0x00000001ff2c7424 */ /* 0x000fce00078e00ff */
[----:B----4-:R-:W-:Y:S01]  /*1080*/  DADD R42, R40, R42 ;  /* 0x00000000282a7229 */ /* 0x010fe2000000002a */
[----:B------:R-:W-:Y:S01]  /*1090*/  IMAD.MOV.U32 R40, RZ, RZ, 0x0 ;  /* 0x00000000ff287424 */ /* 0x000fe200078e00ff */
[----:B------:R-:W-:-:S06]  /*10a0*/  MOV R41, 0x40220000 ;  /* 0x4022000000297802 */ /* 0x000fcc0000000f00 */
        /* <DEDUP_REMOVED lines=10> */
[----:B------:R-:W-:-:S08]  /*1150*/  DMUL R22, R40, R34 ;  /* 0x0000002228167228 */ /* 0x000fd00000000000 */
[----:B------:R-:W-:-:S08]  /*1160*/  DFMA R32, R22, -9, R34 ;  /* 0xc02200001620782b */ /* 0x000fd00000000022 */
[----:B------:R-:W-:Y:S01]  /*1170*/  DFMA R22, R40, R32, R22 ;  /* 0x000000202816722b */ /* 0x000fe20000000016 */
[----:B------:R-:W-:-:S09]  /*1180*/  FSETP.GEU.AND P2, PT, |R35|, 6.5827683646048100446e-37, PT ;  /* 0x036000002300780b */ /* 0x000fd20003f4e200 */
[----:B------:R-:W-:-:S05]  /*1190*/  FFMA R6, RZ, 2.53125, R23 ;  /* 0x40220000ff067823 */ /* 0x000fca0000000017 */
[----:B------:R-:W-:-:S13]  /*11a0*/  FSETP.GT.AND P0, PT, |R6|, 1.469367938527859385e-39, PT ;  /* 0x001000000600780b */ /* 0x000fda0003f04200 */
[----:B------:R-:W-:Y:S05]  /*11b0*/  @P0 BRA P2, `(.L_x_9) ;  /* 0x0000000000100947 */ /* 0x000fea0001000000 */
[----:B------:R-:W-:-:S07]  /*11c0*/  MOV R50, 0x11e0 ;  /* 0x000011e000327802 */ /* 0x000fce0000000f00 */
[----:B0-----:R-:W-:Y:S05]  /*11d0*/  CALL.REL.NOINC `($__internal_0_$__cuda_sm20_div_rn_f64_full) ;  /* 0x0000000c00747944 */ /* 0x001fea0003c00000 */
[----:B------:R-:W-:Y:S02]  /*11e0*/  IMAD.MOV.U32 R22, RZ, RZ, R56 ;  /* 0x000000ffff167224 */ /* 0x000fe400078e0038 */
[----:B------:R-:W-:-:S07]  /*11f0*/  IMAD.MOV.U32 R23, RZ, RZ, R55 ;  /* 0x000000ffff177224 */ /* 0x000fce00078e0037 */
.L_x_9:
[----:B------:R-:W1:Y:S01]  /*1200*/  LDC R41, c[0x0][0x390] ;  /* 0x0000e400ff297b82 */ /* 0x000e620000000800 */
[----:B0-----:R-:W-:-:S05]  /*1210*/  IMAD.WIDE.U32 R46, R21, 0x8, R30 ;  /* 0x00000008152e7825 */ /* 0x001fca00078e001e */
[----:B------:R0:W-:Y:S04]  /*1220*/  STG.E.64 desc[UR6][R46.64], R22 ;  /* 0x000000162e007986 */ /* 0x0001e8000c101b06 */
[----:B------:R-:W2:Y:S04]  /*1230*/  LDG.E.64 R42, desc[UR6][R14.64] ;  /* 0x000000060e2a7981 */ /* 0x000ea8000c1e1b00 */
[----:B------:R-:W2:Y:S04]  /*1240*/  LDG.E.64 R44, desc[UR6][R14.64+0x8] ;  /* 0x000008060e2c7981 */ /* 0x000ea8000c1e1b00 */
[----:B------:R3:W4:Y:S04]  /*1250*/  LDG.E.64 R20, desc[UR6][R14.64+0x10] ;  /* 0x000010060e147981 */ /* 0x000728000c1e1b00 */
[----:B------:R-:W5:Y:S01]  /*1260*/  LDG.E.64 R34, desc[UR6][R4.64+0x8] ;  /* 0x0000080604227981 */ /* 0x000f62000c1e1b00 */
[----:B-1----:R-:W-:-:S03]  /*1270*/  IMAD.WIDE.U32 R52, R41, 0x8, R14 ;  /* 0x0000000829347825 */ /* 0x002fc600078e000e */
[----:B------:R1:W5:Y:S04]  /*1280*/  LDG.E.64 R36, desc[UR6][R4.64+0x10] ;  /* 0x0000100604247981 */ /* 0x000368000c1e1b00 */
[----:B------:R-:W5:Y:S01]  /*1290*/  LDG.E.64 R32, desc[UR6][R52.64] ;  /* 0x0000000634207981 */ /* 0x000f62000c1e1b00 */
[----:B------:R-:W-:-:S03]  /*12a0*/  IMAD.WIDE.U32 R40, R41, 0x8, R52 ;  /* 0x0000000829287825 */ /* 0x000fc600078e0034 */
[----:B------:R-:W5:Y:S04]  /*12b0*/  LDG.E.64 R38, desc[UR6][R2.64+0x8] ;  /* 0x0000080602267981 */ /* 0x000f68000c1e1b00 */
[----:B------:R-:W5:Y:S04]  /*12c0*/  LDG.E.64 R40, desc[UR6][R40.64] ;  /* 0x0000000628287981 */ /* 0x000f68000c1e1b00 */
[----:B0-----:R-:W5:Y:S01]  /*12d0*/  LDG.E.64 R22, desc[UR6][R2.64+0x10] ;  /* 0x0000100602167981 */ /* 0x001f62000c1e1b00 */
[----:B---3--:R-:W-:Y:S01]  /*12e0*/  MOV R14, 0x0 ;  /* 0x00000000000e7802 */ /* 0x008fe20000000f00 */
[----:B------:R-:W-:-:S02]  /*12f0*/  IMAD.MOV.U32 R15, RZ, RZ, 0x40220000 ;  /* 0x40220000ff0f7424 */ /* 0x000fc400078e00ff */
[----:B------:R-:W-:Y:S01]  /*1300*/  VIADD R0, R0, 0x2 ;  /* 0x0000000200007836 */ /* 0x000fe20000000000 */
[----:B--2---:R-:W-:Y:S01]  /*1310*/  DADD R44, R42, R44 ;  /* 0x000000002a2c7229 */ /* 0x004fe2000000002c */
[----:B------:R-:W1:Y:S07]  /*1320*/  MUFU.RCP64H R43, 9 ;  /* 0x40220000002b7908 */ /* 0x000e6e0000001800 */
[----:B----4-:R-:W-:Y:S01]  /*1330*/  DADD R20, R44, R20 ;  /* 0x000000002c147229 */ /* 0x010fe20000000014 */
[----:B------:R-:W-:-:S07]  /*1340*/  IMAD.MOV.U32 R42, RZ, RZ, 0x1 ;  /* 0x00000001ff2a7424 */ /* 0x000fce00078e00ff */
        /* <DEDUP_REMOVED lines=9> */
[----:B------:R-:W-:-:S06]  /*13e0*/  DFMA R14, R4, R14, R4 ;  /* 0x0000000e040e722b */ /* 0x000fcc0000000004 */
[----:B------:R-:W-:-:S08]  /*13f0*/  DADD R34, R20, R22 ;  /* 0x0000000014227229 */ /* 0x000fd00000000016 */
        /* <DEDUP_REMOVED lines=8> */
[----:B------:R-:W-:Y:S05]  /*1480*/  CALL.REL.NOINC `($__internal_0_$__cuda_sm20_div_rn_f64_full) ;  /* 0x0000000800c87944 */ /* 0x000fea0003c00000 */
[----:B------:R-:W-:Y:S01]  /*1490*/  MOV R2, R56 ;  /* 0x0000003800027202 */ /* 0x000fe20000000f00 */
[----:B------:R-:W-:-:S07]  /*14a0*/  IMAD.MOV.U32 R3, RZ, RZ, R55 ;  /* 0x000000ffff037224 */ /* 0x000fce00078e0037 */
.L_x_10:
[----:B------:R-:W-:-:S05]  /*14b0*/  IADD3 R4, P0, PT, R30, R17, RZ ;  /* 0x000000111e047210 */ /* 0x000fca0007f1e0ff */
[----:B------:R-:W-:-:S05]  /*14c0*/  IMAD.X R5, R31, 0x1, R19, P0 ;  /* 0x000000011f057824 */ /* 0x000fca00000e0613 */
[----:B------:R1:W-:Y:S03]  /*14d0*/  STG.E.64 desc[UR6][R4.64+0x8], R2 ;  /* 0x0000080204007986 */ /* 0x0003e6000c101b06 */
.L_x_8:
[----:B------:R-:W2:Y:S02]  /*14e0*/  LDC R6, c[0x0][0x390] ;  /* 0x0000e400ff067b82 */ /* 0x000ea40000000800 */
[----:B--2---:R-:W-:-:S13]  /*14f0*/  LOP3.LUT P0, RZ, R6, 0x1, RZ, 0xc0, !PT ;  /* 0x0000000106ff7812 */ /* 0x004fda000780c0ff */
[----:B------:R-:W-:Y:S05]  /*1500*/  @!P0 BRA `(.L_x_7) ;  /* 0x0000000000e88947 */ /* 0x000fea0003800000 */
[--C-:B-1----:R-:W-:Y:S01]  /*1510*/  SHF.R.S32.HI R2, RZ, 0x1f, R0.reuse ;  /* 0x0000001fff027819 */ /* 0x102fe20000011400 */
[C---:B------:R-:W-:Y:S01]  /*1520*/  IMAD.IADD R3, R9.reuse, 0x1, R0 ;  /* 0x0000000109037824 */ /* 0x040fe200078e0200 */
[----:B------:R-:W-:-:S04]  /*1530*/  IADD3 R5, P0, PT, R9, R0, RZ ;  /* 0x0000000009057210 */ /* 0x000fc80007f1e0ff */
[----:B------:R-:W-:Y:S01]  /*1540*/  LEA.HI.X.SX32 R4, R9, R2, 0x1, P0 ;  /* 0x0000000209047211 */ /* 0x000fe200000f0eff */
[----:B------:R-:W-:Y:S01]  /*1550*/  IMAD.WIDE R8, R3, 0x8, R28 ;  /* 0x0000000803087825 */ /* 0x000fe200078e021c */
[----:B------:R-:W-:-:S04]  /*1560*/  LEA R20, P0, R5, R28, 0x3 ;  /* 0x0000001c05147211 */ /* 0x000fc800078018ff */
[----:B------:R-:W-:Y:S01]  /*1570*/  LEA.HI.X R21, R5, R29, R4, 0x3, P0 ;  /* 0x0000001d05157211 */ /* 0x000fe200000f1c04 */
[----:B------:R-:W2:Y:S01]  /*1580*/  LDG.E.64 R16, desc[UR6][R8.64] ;  /* 0x0000000608107981 */ /* 0x000ea2000c1e1b00 */
[----:B------:R-:W-:-:S03]  /*1590*/  IADD3 R5, P0, PT, R10, R0, RZ ;  /* 0x000000000a057210 */ /* 0x000fc60007f1e0ff */
[----:B------:R1:W3:Y:S04]  /*15a0*/  LDG.E.64 R22, desc[UR6][R8.64+0x8] ;  /* 0x0000080608167981 */ /* 0x0002e8000c1e1b00 */
[----:B------:R-:W2:Y:S01]  /*15b0*/  LDG.E.64 R20, desc[UR6][R20.64+-0x8] ;  /* 0xfffff80614147981 */ /* 0x000ea2000c1e1b00 */
[----:B------:R-:W-:Y:S02]  /*15c0*/  LEA.HI.X.SX32 R10, R10, R2, 0x1, P0 ;  /* 0x000000020a0a7211 */ /* 0x000fe400000f0eff */
[----:B------:R-:W-:Y:S02]  /*15d0*/  LEA R34, P0, R5, R28, 0x3 ;  /* 0x0000001c05227211 */ /* 0x000fe400078018ff */
[----:B------:R-:W-:Y:S02]  /*15e0*/  IADD3 R3, PT, PT, R3, R6, RZ ;  /* 0x0000000603037210 */ /* 0x000fe40007ffe0ff */
[----:B------:R-:W-:-:S03]  /*15f0*/  LEA.HI.X R35, R5, R29, R10, 0x3, P0 ;  /* 0x0000001d05237211 */ /* 0x000fc600000f1c0a */
[----:B------:R-:W-:Y:S02]  /*1600*/  IMAD.WIDE.U32 R4, R3, 0x8, R28 ;  /* 0x0000000803047825 */ /* 0x000fe400078e001c */
[----:B------:R-:W4:Y:S01]  /*1610*/  LDG.E.64 R32, desc[UR6][R34.64+-0x8] ;  /* 0xfffff80622207981 */ /* 0x000f22000c1e1b00 */
[----:B------:R-:W-:-:S03]  /*1620*/  IADD3 R15, P0, PT, R7, R0, RZ ;  /* 0x00000000070f7210 */ /* 0x000fc60007f1e0ff */
[----:B------:R-:W5:Y:S01]  /*1630*/  LDG.E.64 R4, desc[UR6][R4.64] ;  /* 0x0000000604047981 */ /* 0x000f62000c1e1b00 */
[----:B------:R-:W-:Y:S02]  /*1640*/  LEA.HI.X.SX32 R2, R7, R2, 0x1, P0 ;  /* 0x0000000207027211 */ /* 0x000fe400000f0eff */
[C---:B------:R-:W-:Y:S01]  /*1650*/  LEA R36, P0, R15.reuse, R28, 0x3 ;  /* 0x0000001c0f247211 */ /* 0x040fe200078018ff */
[----:B------:R-:W5:Y:S03]  /*1660*/  LDG.E.64 R18, desc[UR6][R34.64+0x8] ;  /* 0x0000080622127981 */ /* 0x000f66000c1e1b00 */
[----:B------:R-:W-:Y:S01]  /*1670*/  LEA.HI.X R37, R15, R29, R2, 0x3, P0 ;  /* 0x0000001d0f257211 */ /* 0x000fe200000f1c02 */
[----:B-1----:R-:W-:-:S04]  /*1680*/  IMAD.IADD R9, R3, 0x1, R6 ;  /* 0x0000000103097824 */ /* 0x002fc800078e0206 */
[----:B------:R-:W5:Y:S01]  /*1690*/  LDG.E.64 R14, desc[UR6][R36.64+-0x8] ;  /* 0xfffff806240e7981 */ /* 0x000f62000c1e1b00 */
[----:B------:R-:W-:-:S03]  /*16a0*/  IMAD.WIDE.U32 R8, R9, 0x8, R28 ;  /* 0x0000000809087825 */ /* 0x000fc600078e001c */
[----:B------:R-:W5:Y:S04]  /*16b0*/  LDG.E.64 R6, desc[UR6][R36.64+0x8] ;  /* 0x0000080624067981 */ /* 0x000f68000c1e1b00 */
[----:B------:R-:W5:Y:S01]  /*16c0*/  LDG.E.64 R8, desc[UR6][R8.64] ;  /* 0x0000000608087981 */ /* 0x000f62000c1e1b00 */
[----:B--2---:R-:W-:Y:S01]  /*16d0*/  DADD R16, R20, R16 ;  /* 0x0000000014107229 */ /* 0x004fe20000000010 */
[----:B------:R-:W1:Y:S07]  /*16e0*/  MUFU.RCP64H R21, 9 ;  /* 0x4022000000157908 */ /* 0x000e6e0000001800 */
[----:B---3--:R-:W-:Y:S01]  /*16f0*/  DADD R16, R16, R22 ;  /* 0x0000000010107229 */ /* 0x008fe20000000016 */
[----:B------:R-:W-:Y:S01]  /*1700*/  MOV R20, 0x1 ;  /* 0x0000000100147802 */ /* 0x000fe20000000f00 */
[----:B------:R-:W-:-:S02]  /*1710*/  IMAD.MOV.U32 R22, RZ, RZ, 0x0 ;  /* 0x00000000ff167424 */ /* 0x000fc400078e00ff */
[----:B------:R-:W-:-:S04]  /*1720*/  IMAD.MOV.U32 R23, RZ, RZ, 0x40220000 ;  /* 0x40220000ff177424 */ /* 0x000fc800078e00ff */
[----:B----4-:R-:W-:Y:S02]  /*1730*/  DADD R16, R16, R32 ;  /* 0x0000000010107229 */ /* 0x010fe40000000020 */
[----:B-1----:R-:W-:-:S06]  /*1740*/  DFMA R32, R20, -R22, 1 ;  /* 0x3ff000001420742b */ /* 0x002fcc0000000816 */
[----:B-----5:R-:W-:Y:S02]  /*1750*/  DADD R4, R16, R4 ;  /* 0x0000000010047229 */ /* 0x020fe40000000004 */
        /* <DEDUP_REMOVED lines=19> */
.L_x_11:
[----:B0-----:R-:W-:-:S05]  /*1890*/  IMAD.WIDE.U32 R2, R3, 0x8, R30 ;  /* 0x0000000803027825 */ /* 0x001fca00078e001e */
[----:B------:R2:W-:Y:S02]  /*18a0*/  STG.E.64 desc[UR6][R2.64], R4 ;  /* 0x0000000402007986 */ /* 0x0005e4000c101b06 */
.L_x_7:
[----:B------:R-:W-:Y:S05]  /*18b0*/  @P1 BRA `(.L_x_12) ;  /* 0xffffffe800301947 */ /* 0x000fea000383ffff */
[----:B------:R-:W3:Y:S01]  /*18c0*/  LDC.64 R8, c[0x0][0x390] ;  /* 0x0000e400ff087b82 */ /* 0x000ee20000000a00 */
[----:B------:R-:W-:Y:S01]  /*18d0*/  UIADD3 UR5, UPT, UPT, UR4, 0x1, URZ ;  /* 0x0000000104057890 */ /* 0x000fe2000fffe0ff */
[----:B012---:R-:W-:Y:S01]  /*18e0*/  IMAD.WIDE R2, R51, 0x8, R30 ;  /* 0x0000000833027825 */ /* 0x007fe200078e021e */
[----:B------:R-:W-:-:S03]  /*18f0*/  MOV R7, 0x408f4000 ;  /* 0x408f400000077802 */ /* 0x000fc60000000f00 */
[----:B------:R-:W-:-:S05]  /*1900*/  IMAD.MOV.U32 R6, RZ, RZ, 0x0 ;  /* 0x00000000ff067424 */ /* 0x000fca00078e00ff */
[----:B------:R0:W-:Y:S01]  /*1910*/  STG.E.64 desc[UR6][R2.64], R6 ;  /* 0x0000000602007986 */ /* 0x0001e2000c101b06 */
[----:B---3--:R-:W-:Y:S01]  /*1920*/  ISETP.NE.AND P0, PT, R9, UR5, PT ;  /* 0x0000000509007c0c */ /* 0x008fe2000bf05270 */
[----:B------:R-:W-:-:S05]  /*1930*/  IMAD.WIDE.U32 R4, R8, 0x8, R2 ;  /* 0x0000000808047825 */ /* 0x000fca00078e0002 */
[----:B------:R0:W-:Y:S04]  /*1940*/  STG.E.64 desc[UR6][R4.64], R6 ;  /* 0x0000000604007986 */ /* 0x0001e8000c101b06 */
[----:B------:R0:W-:Y:S04]  /*1950*/  STG.E.64 desc[UR6][R2.64+0x8], R6 ;  /* 0x0000080602007986 */ /* 0x0001e8000c101b06 */
[----:B------:R0:W-:Y:S01]  /*1960*/  STG.E.64 desc[UR6][R4.64+0x8], R6 ;  /* 0x0000080604007986 */ /* 0x0001e2000c101b06 */
[----:B------:R-:W-:Y:S05]  /*1970*/  @!P0 EXIT ;  /* 0x000000000000894d */ /* 0x000fea0003800000 */
[----:B------:R-:W-:Y:S01]  /*1980*/  IMAD.MOV.U32 R28, RZ, RZ, R30 ;  /* 0x000000ffff1c7224 */ /* 0x000fe200078e001e */
[----:B------:R-:W-:Y:S01]  /*1990*/  UMOV UR4, UR5 ;  /* 0x0000000500047c82 */ /* 0x000fe20008000000 */
[----:B------:R-:W-:Y:S01]  /*19a0*/  IMAD.MOV.U32 R29, RZ, RZ, R31 ;  /* 0x000000ffff1d7224 */ /* 0x000fe200078e001f */
[----:B------:R-:W-:Y:S01]  /*19b0*/  MOV R31, R25 ;  /* 0x00000019001f7202 */ /* 0x000fe20000000f00 */
[----:B------:R-:W-:Y:S01]  /*19c0*/  IMAD.MOV.U32 R30, RZ, RZ, R24 ;  /* 0x000000ffff1e7224 */ /* 0x000fe200078e0018 */
[----:B------:R-:W-:Y:S06]  /*19d0*/  BRA `(.L_x_13) ;  /* 0xffffffe400d47947 */ /* 0x000fec000383ffff */
.L_x_0:
[C---:B------:R-:W-:Y:S02]  /*19e0*/  ISETP.GE.U32.AND P0, PT, R24.reuse, 0x8, PT ;  /* 0x000000081800780c */ /* 0x040fe40003f06070 */
[----:B------:R-:W-:Y:S02]  /*19f0*/  SHF.R.S32.HI R3, RZ, 0x1, R3 ;  /* 0x00000001ff037819 */ /* 0x000fe40000011403 */
[----:B------:R-:W-:-:S03]  /*1a00*/  LOP3.LUT R25, R24, 0x7, RZ, 0xc0, !PT ;  /* 0x0000000718197812 */ /* 0x000fc600078ec0ff */
[----:B------:R-:W-:Y:S01]  /*1a10*/  VIADD R5, R3, 0xffffffff ;  /* 0xffffffff03057836 */ /* 0x000fe20000000000 */
[----:B------:R-:W-:-:S03]  /*1a20*/  ISETP.NE.AND P1, PT, R25, RZ, PT ;  /* 0x000000ff1900720c */ /* 0x000fc60003f25270 */
[----:B------:R-:W-:Y:S02]  /*1a30*/  IMAD R3, R5, R0, R3 ;  /* 0x0000000005037224 */ /* 0x000fe400078e0203 */
[----:B------:R-:W-:Y:S08]  /*1a40*/  @!P0 BRA `(.L_x_14) ;  /* 0x0000000000648947 */ /* 0x000ff00003800000 */
[----:B------:R-:W0:Y:S01]  /*1a50*/  LDC.64 R12, c[0x0][0x380] ;  /* 0x0000e000ff0c7b82 */ /* 0x000e220000000a00 */
[----:B------:R-:W-:Y:S01]  /*1a60*/  LOP3.LUT R5, R24, 0x7ffffff8, RZ, 0xc0, !PT ;  /* 0x7ffffff818057812 */ /* 0x000fe200078ec0ff */
[----:B------:R-:W-:Y:S01]  /*1a70*/  IMAD.MOV.U32 R22, RZ, RZ, 0x0 ;  /* 0x00000000ff167424 */ /* 0x000fe200078e00ff */
[----:B------:R-:W-:Y:S01]  /*1a80*/  UMOV UR4, URZ ;  /* 0x000000ff00047c82 */ /* 0x000fe20008000000 */
[----:B------:R-:W-:-:S04]  /*1a90*/  IMAD.MOV.U32 R23, RZ, RZ, 0x408f4000 ;  /* 0x408f4000ff177424 */ /* 0x000fc800078e00ff */
[----:B------:R-:W1:Y:S01]  /*1aa0*/  LDC.64 R20, c[0x0][0x388] ;  /* 0x0000e200ff147b82 */ /* 0x000e620000000a00 */
[----:B0-----:R-:W-:-:S04]  /*1ab0*/  IMAD.WIDE R6, R51, 0x8, R12 ;  /* 0x0000000833067825 */ /* 0x001fc800078e020c */
[----:B------:R-:W-:-:S04]  /*1ac0*/  IMAD.WIDE R8, R4, 0x8, R12 ;  /* 0x0000000804087825 */ /* 0x000fc800078e020c */
[----:B------:R-:W-:-:S04]  /*1ad0*/  IMAD.WIDE R10, R3, 0x8, R12 ;  /* 0x00000008030a7825 */ /* 0x000fc800078e020c */
[----:B-1----:R-:W-:-:S04]  /*1ae0*/  IMAD.WIDE R14, R2, 0x8, R20 ;  /* 0x00000008020e7825 */ /* 0x002fc800078e0214 */
[----:B------:R-:W-:-:S04]  /*1af0*/  IMAD.WIDE R16, R3, 0x8, R20 ;  /* 0x0000000803107825 */ /* 0x000fc800078e0214 */
[----:B------:R-:W-:-:S04]  /*1b00*/  IMAD.WIDE R18, R4, 0x8, R20 ;  /* 0x0000000804127825 */ /* 0x000fc800078e0214 */
[----:B------:R-:W-:-:S04]  /*1b10*/  IMAD.WIDE R12, R2, 0x8, R12 ;  /* 0x00000008020c7825 */ /* 0x000fc800078e020c */
[----:B------:R-:W-:-:S07]  /*1b20*/  IMAD.WIDE R20, R51, 0x8, R20 ;  /* 0x0000000833147825 */ /* 0x000fce00078e0214 */
.L_x_15:
[----:B0-----:R0:W-:Y:S01]  /*1b30*/  STG.E.64 desc[UR6][R20.64], R22 ;  /* 0x0000001614007986 */ /* 0x0011e2000c101b06 */
[----:B------:R-:W-:-:S03]  /*1b40*/  UIADD3 UR4, UPT, UPT, UR4, 0x8, URZ ;  /* 0x0000000804047890 */ /* 0x000fc6000fffe0ff */
[----:B------:R0:W-:Y:S03]  /*1b50*/  STG.E.64 desc[UR6][R18.64], R22 ;  /* 0x0000001612007986 */ /* 0x0001e6000c101b06 */
[----:B------:R-:W-:Y:S01]  /*1b60*/  ISETP.NE.AND P0, PT, R5, UR4, PT ;  /* 0x0000000405007c0c */ /* 0x000fe2000bf05270 */
[----:B------:R0:W-:Y:S04]  /*1b70*/  STG.E.64 desc[UR6][R16.64], R22 ;  /* 0x0000001610007986 */ /* 0x0001e8000c101b06 */
[----:B------:R0:W-:Y:S04]  /*1b80*/  STG.E.64 desc[UR6][R14.64], R22 ;  /* 0x000000160e007986 */ /* 0x0001e8000c101b06 */
[----:B------:R0:W-:Y:S04]  /*1b90*/  STG.E.64 desc[UR6][R6.64], R22 ;  /* 0x0000001606007986 */ /* 0x0001e8000c101b06 */
[----:B------:R0:W-:Y:S04]  /*1ba0*/  STG.E.64 desc[UR6][R8.64], R22 ;  /* 0x0000001608007986 */ /* 0x0001e8000c101b06 */
[----:B------:R0:W-:Y:S04]  /*1bb0*/  STG.E.64 desc[UR6][R10.64], R22 ;  /* 0x000000160a007986 */ /* 0x0001e8000c101b06 */
[----:B------:R0:W-:Y:S01]  /*1bc0*/  STG.E.64 desc[UR6][R12.64], R22 ;  /* 0x000000160c007986 */ /* 0x0001e2000c101b06 */
[----:B------:R-:W-:Y:S05]  /*1bd0*/  @P0 BRA `(.L_x_15) ;  /* 0xfffffffc00d40947 */ /* 0x000fea000383ffff */
.L_x_14:
[----:B------:R-:W-:Y:S05]  /*1be0*/  @!P1 EXIT ;  /* 0x000000000000994d */ /* 0x000fea0003800000 */
[----:B------:R-:W-:Y:S02]  /*1bf0*/  ISETP.GE.U32.AND P0, PT, R25, 0x4, PT ;  /* 0x000000041900780c */ /* 0x000fe40003f06070 */
[----:B------:R-:W-:-:S04]  /*1c00*/  LOP3.LUT R26, R24, 0x3, RZ, 0xc0, !PT ;  /* 0x00000003181a7812 */ /* 0x000fc800078ec0ff */
[----:B------:R-:W-:-:S07]  /*1c10*/  ISETP.NE.AND P1, PT, R26, RZ, PT ;  /* 0x000000ff1a00720c */ /* 0x000fce0003f25270 */
[----:B------:R-:W-:Y:S06]  /*1c20*/  @!P0 BRA `(.L_x_16) ;  /* 0x0000000000508947 */ /* 0x000fec0003800000 */
[----:B0-----:R-:W0:Y:S01]  /*1c30*/  LDC.64 R8, c[0x0][0x388] ;  /* 0x0000e200ff087b82 */ /* 0x001e220000000a00 */
[----:B------:R-:W-:Y:S02]  /*1c40*/  HFMA2 R22, -RZ, RZ, 0, 0 ;  /* 0x00000000ff167431 */ /* 0x000fe400000001ff */
[----:B------:R-:W-:-:S05]  /*1c50*/  IMAD.MOV.U32 R23, RZ, RZ, 0x408f4000 ;  /* 0x408f4000ff177424 */ /* 0x000fca00078e00ff */
[----:B------:R-:W1:Y:S01]  /*1c60*/  LDC.64 R6, c[0x0][0x380] ;  /* 0x0000e000ff067b82 */ /* 0x000e620000000a00 */
[----:B0-----:R-:W-:-:S04]  /*1c70*/  IMAD.WIDE R14, R51, 0x8, R8 ;  /* 0x00000008330e7825 */ /* 0x001fc800078e0208 */
[--C-:B------:R-:W-:Y:S01]  /*1c80*/  IMAD.WIDE R16, R4, 0x8, R8.reuse ;  /* 0x0000000804107825 */ /* 0x100fe200078e0208 */
[----:B------:R2:W-:Y:S03]  /*1c90*/  STG.E.64 desc[UR6][R14.64], R22 ;  /* 0x000000160e007986 */ /* 0x0005e6000c101b06 */
[--C-:B------:R-:W-:Y:S01]  /*1ca0*/  IMAD.WIDE R18, R3, 0x8, R8.reuse ;  /* 0x0000000803127825 */ /* 0x100fe200078e0208 */
[----:B------:R2:W-:Y:S03]  /*1cb0*/  STG.E.64 desc[UR6][R16.64], R22 ;  /* 0x0000001610007986 */ /* 0x0005e6000c101b06 */
[----:B------:R-:W-:Y:S01]  /*1cc0*/  IMAD.WIDE R20, R2, 0x8, R8 ;  /* 0x0000000802147825 */ /* 0x000fe200078e0208 */
[----:B------:R2:W-:Y:S03]  /*1cd0*/  STG.E.64 desc[UR6][R18.64], R22 ;  /* 0x0000001612007986 */ /* 0x0005e6000c101b06 */
[--C-:B-1----:R-:W-:Y:S01]  /*1ce0*/  IMAD.WIDE R8, R51, 0x8, R6.reuse ;  /* 0x0000000833087825 */ /* 0x102fe200078e0206 */
[----:B------:R2:W-:Y:S03]  /*1cf0*/  STG.E.64 desc[UR6][R20.64], R22 ;  /* 0x0000001614007986 */ /* 0x0005e6000c101b06 */
[--C-:B------:R-:W-:Y:S01]  /*1d00*/  IMAD.WIDE R10, R4, 0x8, R6.reuse ;  /* 0x00000008040a7825 */ /* 0x100fe200078e0206 */
[----:B------:R2:W-:Y:S03]  /*1d10*/  STG.E.64 desc[UR6][R8.64], R22 ;  /* 0x0000001608007986 */ /* 0x0005e6000c101b06 */
[--C-:B------:R-:W-:Y:S01]  /*1d20*/  IMAD.WIDE R12, R3, 0x8, R6.reuse ;  /* 0x00000008030c7825 */ /* 0x100fe200078e0206 */
[----:B------:R2:W-:Y:S03]  /*1d30*/  STG.E.64 desc[UR6][R10.64], R22 ;  /* 0x000000160a007986 */ /* 0x0005e6000c101b06 */
[----:B------:R-:W-:Y:S01]  /*1d40*/  IMAD.WIDE R6, R2, 0x8, R6 ;  /* 0x0000000802067825 */ /* 0x000fe200078e0206 */
[----:B------:R2:W-:Y:S04]  /*1d50*/  STG.E.64 desc[UR6][R12.64], R22 ;  /* 0x000000160c007986 */ /* 0x0005e8000c101b06 */
[----:B------:R2:W-:Y:S02]  /*1d60*/  STG.E.64 desc[UR6][R6.64], R22 ;  /* 0x0000001606007986 */ /* 0x0005e4000c101b06 */
.L_x_16:
[----:B------:R-:W-:Y:S05]  /*1d70*/  @!P1 EXIT ;  /* 0x000000000000994d */ /* 0x000fea0003800000 */
[----:B------:R-:W-:Y:S02]  /*1d80*/  ISETP.NE.AND P0, PT, R26, 0x1, PT ;  /* 0x000000011a00780c */ /* 0x000fe40003f05270 */
[----:B------:R-:W-:-:S04]  /*1d90*/  LOP3.LUT R5, R24, 0x1, RZ, 0xc0, !PT ;  /* 0x0000000118057812 */ /* 0x000fc800078ec0ff */
[----:B------:R-:W-:-:S07]  /*1da0*/  ISETP.NE.U32.AND P1, PT, R5, 0x1, PT ;  /* 0x000000010500780c */ /* 0x000fce0003f25070 */
[----:B------:R-:W-:Y:S06]  /*1db0*/  @!P0 BRA `(.L_x_17) ;  /* 0x0000000000508947 */ /* 0x000fec0003800000 */
[----:B0-2---:R-:W0:Y:S01]  /*1dc0*/  LDC.64 R8, c[0x0][0x388] ;  /* 0x0000e200ff087b82 */ /* 0x005e220000000a00 */
[----:B------:R-:W-:Y:S01]  /*1dd0*/  IMAD.MOV.U32 R20, RZ, RZ, 0x0 ;  /* 0x00000000ff147424 */ /* 0x000fe200078e00ff */
[----:B------:R-:W-:-:S06]  /*1de0*/  MOV R21, 0x408f4000 ;  /* 0x408f400000157802 */ /* 0x000fcc0000000f00 */
        /* <DEDUP_REMOVED lines=17> */
.L_x_17:
[----:B------:R-:W-:Y:S05]  /*1f00*/  @P1 EXIT ;  /* 0x000000000000194d */ /* 0x000fea0003800000 */
[----:B---3--:R-:W1:Y:S01]  /*1f10*/  LDC.64 R2, c[0x0][0x388] ;  /* 0x0000e200ff027b82 */ /* 0x008e620000000a00 */
[----:B0-2---:R-:W-:Y:S02]  /*1f20*/  IMAD.MOV.U32 R6, RZ, RZ, 0x0 ;  /* 0x00000000ff067424 */ /* 0x005fe400078e00ff */
[----:B------:R-:W-:Y:S02]  /*1f30*/  IMAD.MOV.U32 R7, RZ, RZ, 0x408f4000 ;  /* 0x408f4000ff077424 */ /* 0x000fe400078e00ff */
[----:B-1----:R-:W-:-:S05]  /*1f40*/  IMAD.WIDE R4, R51, 0x8, R2 ;  /* 0x0000000833047825 */ /* 0x002fca00078e0202 */
[----:B------:R-:W-:Y:S01]  /*1f50*/  STG.E.64 desc[UR6][R4.64], R6 ;  /* 0x0000000604007986 */ /* 0x000fe2000c101b06 */
[----:B------:R-:W-:-:S05]  /*1f60*/  IMAD.WIDE R2, R0, 0x8, R4 ;  /* 0x0000000800027825 */ /* 0x000fca00078e0204 */
[----:B------:R-:W-:Y:S04]  /*1f70*/  STG.E.64 desc[UR6][R2.64], R6 ;  /* 0x0000000602007986 */ /* 0x000fe8000c101b06 */
[----:B------:R-:W-:Y:S04]  /*1f80*/  STG.E.64 desc[UR6][R4.64+0x8], R6 ;  /* 0x0000080604007986 */ /* 0x000fe8000c101b06 */
[----:B------:R-:W-:Y:S01]  /*1f90*/  STG.E.64 desc[UR6][R2.64+0x8], R6 ;  /* 0x0000080602007986 */ /* 0x000fe2000c101b06 */
[----:B------:R-:W-:Y:S05]  /*1fa0*/  EXIT ;  /* 0x000000000000794d */ /* 0x000fea0003800000 */
        .weak           $__internal_0_$__cuda_sm20_div_rn_f64_full
        .type           $__internal_0_$__cuda_sm20_div_rn_f64_full,@function
        .size           $__internal_0_$__cuda_sm20_div_rn_f64_full,(.L_x_24 - $__internal_0_$__cuda_sm20_div_rn_f64_full)
$__internal_0_$__cuda_sm20_div_rn_f64_full:
[C---:B------:R-:W-:Y:S01]  /*1fb0*/  FSETP.GEU.AND P0, PT, |R11|.reuse, 1.469367938527859385e-39, PT ;  /* 0x001000000b00780b */ /* 0x040fe20003f0e200 */
[----:B------:R-:W-:Y:S01]  /*1fc0*/  IMAD.U32 R40, RZ, RZ, UR5 ;  /* 0x00000005ff287e24 */ /* 0x000fe2000f8e00ff */
[----:B------:R-:W-:Y:S01]  /*1fd0*/  LOP3.LUT R33, R11, 0x800fffff, RZ, 0xc0, !PT ;  /* 0x800fffff0b217812 */ /* 0x000fe200078ec0ff */
[----:B------:R-:W-:Y:S01]  /*1fe0*/  IMAD.MOV.U32 R41, RZ, RZ, R11 ;  /* 0x000000ffff297224 */ /* 0x000fe200078e000b */
[----:B------:R-:W-:Y:S01]  /*1ff0*/  MOV R32, UR5 ;  /* 0x0000000500207c02 */ /* 0x000fe20008000f00 */
[----:B------:R-:W-:Y:S01]  /*2000*/  IMAD.MOV.U32 R53, RZ, RZ, 0x1ca00000 ;  /* 0x1ca00000ff357424 */ /* 0x000fe200078e00ff */
[----:B------:R-:W-:Y:S02]  /*2010*/  LOP3.LUT R33, R33, 0x3ff00000, RZ, 0xfc, !PT ;  /* 0x3ff0000021217812 */ /* 0x000fe400078efcff */
[----:B------:R-:W-:Y:S02]  /*2020*/  MOV R36, 0x1 ;  /* 0x0000000100247802 */ /* 0x000fe40000000f00 */
[----:B------:R-:W-:-:S02]  /*2030*/  LOP3.LUT R55, R11, 0x7ff00000, RZ, 0xc0, !PT ;  /* 0x7ff000000b377812 */ /* 0x000fc400078ec0ff */
[----:B------:R-:W-:Y:S01]  /*2040*/  LOP3.LUT R52, R35, 0x7ff00000, RZ, 0xc0, !PT ;  /* 0x7ff0000023347812 */ /* 0x000fe200078ec0ff */
[----:B------:R-:W-:-:S03]  /*2050*/  @!P0 DMUL R32, R40, 8.98846567431157953865e+307 ;  /* 0x7fe0000028208828 */ /* 0x000fc60000000000 */
[----:B------:R-:W-:Y:S01]  /*2060*/  ISETP.GE.U32.AND P2, PT, R52, R55, PT ;  /* 0x000000373400720c */ /* 0x000fe20003f46070 */
[----:B------:R-:W-:Y:S02]  /*2070*/  IMAD.MOV.U32 R54, RZ, RZ, R52 ;  /* 0x000000ffff367224 */ /* 0x000fe400078e0034 */
[----:B------:R-:W0:Y:S02]  /*2080*/  MUFU.RCP64H R37, R33 ;  /* 0x0000002100257308 */ /* 0x000e240000001800 */
[----:B0-----:R-:W-:-:S08]  /*2090*/  DFMA R42, R36, -R32, 1 ;  /* 0x3ff00000242a742b */ /* 0x001fd00000000820 */
[----:B------:R-:W-:-:S08]  /*20a0*/  DFMA R42, R42, R42, R42 ;  /* 0x0000002a2a2a722b */ /* 0x000fd0000000002a */
[----:B------:R-:W-:Y:S01]  /*20b0*/  DFMA R42, R36, R42, R36 ;  /* 0x0000002a242a722b */ /* 0x000fe20000000024 */
[----:B------:R-:W-:Y:S02]  /*20c0*/  SEL R37, R53, 0x63400000, !P2 ;  /* 0x6340000035257807 */ /* 0x000fe40005000000 */
[----:B------:R-:W-:Y:S02]  /*20d0*/  FSETP.GEU.AND P2, PT, |R35|, 1.469367938527859385e-39, PT ;  /* 0x001000002300780b */ /* 0x000fe40003f4e200 */
[----:B------:R-:W-:-:S03]  /*20e0*/  LOP3.LUT R37, R37, 0x800fffff, R35, 0xf8, !PT ;  /* 0x800fffff25257812 */ /* 0x000fc600078ef823 */
[----:B------:R-:W-:Y:S01]  /*20f0*/  DFMA R38, R42, -R32, 1 ;  /* 0x3ff000002a26742b */ /* 0x000fe20000000820 */
[----:B------:R-:W-:-:S07]  /*2100*/  MOV R36, R34 ;  /* 0x0000002200247202 */ /* 0x000fce0000000f00 */
[----:B------:R-:W-:Y:S01]  /*2110*/  DFMA R38, R42, R38, R42 ;  /* 0x000000262a26722b */ /* 0x000fe2000000002a */
[----:B------:R-:W-:Y:S10]  /*2120*/  @P2 BRA `(.L_x_18) ;  /* 0x0000000000202947 */ /* 0x000ff40003800000 */
[----:B------:R-:W-:Y:S01]  /*2130*/  LOP3.LUT R41, R41, 0x7ff00000, RZ, 0xc0, !PT ;  /* 0x7ff0000029297812 */ /* 0x000fe200078ec0ff */
[----:B------:R-:W-:-:S03]  /*2140*/  IMAD.MOV.U32 R40, RZ, RZ, RZ ;  /* 0x000000ffff287224 */ /* 0x000fc600078e00ff */
[----:B------:R-:W-:-:S04]  /*2150*/  ISETP.GE.U32.AND P2, PT, R52, R41, PT ;  /* 0x000000293400720c */ /* 0x000fc80003f46070 */
[----:B------:R-:W-:-:S04]  /*2160*/  SEL R41, R53, 0x63400000, !P2 ;  /* 0x6340000035297807 */ /* 0x000fc80005000000 */
[----:B------:R-:W-:-:S04]  /*2170*/  LOP3.LUT R41, R41, 0x80000000, R35, 0xf8, !PT ;  /* 0x8000000029297812 */ /* 0x000fc800078ef823 */
[----:B------:R-:W-:-:S06]  /*2180*/  LOP3.LUT R41, R41, 0x100000, RZ, 0xfc, !PT ;  /* 0x0010000029297812 */ /* 0x000fcc00078efcff */
[----:B------:R-:W-:-:S10]  /*2190*/  DFMA R36, R36, 2, -R40 ;  /* 0x400000002424782b */ /* 0x000fd40000000828 */
[----:B------:R-:W-:-:S07]  /*21a0*/  LOP3.LUT R54, R37, 0x7ff00000, RZ, 0xc0, !PT ;  /* 0x7ff0000025367812 */ /* 0x000fce00078ec0ff */
.L_x_18:
[----:B------:R-:W-:Y:S01]  /*21b0*/  VIADD R42, R54, 0xffffffff ;  /* 0xffffffff362a7836 */ /* 0x000fe20000000000 */
[----:B------:R-:W-:Y:S01]  /*21c0*/  @!P0 LOP3.LUT R55, R33, 0x7ff00000, RZ, 0xc0, !PT ;  /* 0x7ff0000021378812 */ /* 0x000fe200078ec0ff */
[----:B------:R-:W-:-:S03]  /*21d0*/  DMUL R40, R38, R36 ;  /* 0x0000002426287228 */ /* 0x000fc60000000000 */
[----:B------:R-:W-:Y:S02]  /*21e0*/  ISETP.GT.U32.AND P0, PT, R42, 0x7feffffe, PT ;  /* 0x7feffffe2a00780c */ /* 0x000fe40003f04070 */
[----:B------:R-:W-:-:S03]  /*21f0*/  IADD3 R56, PT, PT, R55, -0x1, RZ ;  /* 0xffffffff37387810 */ /* 0x000fc60007ffe0ff */
[----:B------:R-:W-:Y:S01]  /*2200*/  DFMA R42, R40, -R32, R36 ;  /* 0x80000020282a722b */ /* 0x000fe20000000024 */
[----:B------:R-:W-:-:S07]  /*2210*/  ISETP.GT.U32.OR P0, PT, R56, 0x7feffffe, P0 ;  /* 0x7feffffe3800780c */ /* 0x000fce0000704470 */
[----:B------:R-:W-:Y:S01]  /*2220*/  DFMA R42, R38, R42, R40 ;  /* 0x0000002a262a722b */ /* 0x000fe20000000028 */
[----:B------:R-:W-:Y:S02]  /*2230*/  IMAD.U32 R38, RZ, RZ, UR5 ;  /* 0x00000005ff267e24 */ /* 0x000fe4000f8e00ff */
[----:B------:R-:W-:-:S03]  /*2240*/  IMAD.MOV.U32 R39, RZ, RZ, R11 ;  /* 0x000000ffff277224 */ /* 0x000fc600078e000b */
[----:B------:R-:W-:Y:S05]  /*2250*/  @P0 BRA `(.L_x_19) ;  /* 0x00000000006c0947 */ /* 0x000fea0003800000 */
[----:B------:R-:W-:-:S04]  /*2260*/  LOP3.LUT R35, R39, 0x7ff00000, RZ, 0xc0, !PT ;  /* 0x7ff0000027237812 */ /* 0x000fc800078ec0ff */
[CC--:B------:R-:W-:Y:S02]  /*2270*/  VIADDMNMX R34, R52.reuse, -R35.reuse, 0xb9600000, !PT ;  /* 0xb960000034227446 */ /* 0x0c0fe40007800923 */
[----:B------:R-:W-:Y:S01]  /*2280*/  ISETP.GE.U32.AND P0, PT, R52, R35, PT ;  /* 0x000000233400720c */ /* 0x000fe20003f06070 */
[----:B------:R-:W-:Y:S01]  /*2290*/  IMAD.MOV.U32 R52, RZ, RZ, RZ ;  /* 0x000000ffff347224 */ /* 0x000fe200078e00ff */
[----:B------:R-:W-:Y:S02]  /*22a0*/  VIMNMX R34, PT, PT, R34, 0x46a00000, PT ;  /* 0x46a0000022227848 */ /* 0x000fe40003fe0100 */
[----:B------:R-:W-:-:S04]  /*22b0*/  SEL R53, R53, 0x63400000, !P0 ;  /* 0x6340000035357807 */ /* 0x000fc80004000000 */
[----:B------:R-:W-:-:S05]  /*22c0*/  IADD3 R34, PT, PT, -R53, R34, RZ ;  /* 0x0000002235227210 */ /* 0x000fca0007ffe1ff */
[----:B------:R-:W-:-:S06]  /*22d0*/  VIADD R53, R34, 0x7fe00000 ;  /* 0x7fe0000022357836 */ /* 0x000fcc0000000000 */
[----:B------:R-:W-:-:S10]  /*22e0*/  DMUL R40, R42, R52 ;  /* 0x000000342a287228 */ /* 0x000fd40000000000 */
[----:B------:R-:W-:-:S13]  /*22f0*/  FSETP.GTU.AND P0, PT, |R41|, 1.469367938527859385e-39, PT ;  /* 0x001000002900780b */ /* 0x000fda0003f0c200 */
[----:B------:R-:W-:Y:S05]  /*2300*/  @P0 BRA `(.L_x_20) ;  /* 0x0000000000940947 */ /* 0x000fea0003800000 */
[----:B------:R-:W-:Y:S01]  /*2310*/  DFMA R36, R42, -R32, R36 ;  /* 0x800000202a24722b */ /* 0x000fe20000000024 */
[----:B------:R-:W-:-:S09]  /*2320*/  MOV R52, RZ ;  /* 0x000000ff00347202 */ /* 0x000fd20000000f00 */
[C---:B------:R-:W-:Y:S02]  /*2330*/  FSETP.NEU.AND P0, PT, R37.reuse, RZ, PT ;  /* 0x000000ff2500720b */ /* 0x040fe40003f0d000 */
[----:B------:R-:W-:-:S04]  /*2340*/  LOP3.LUT R33, R37, 0x80000000, R39, 0x48, !PT ;  /* 0x8000000025217812 */ /* 0x000fc800078e4827 */
[----:B------:R-:W-:-:S07]  /*2350*/  LOP3.LUT R53, R33, R53, RZ, 0xfc, !PT ;  /* 0x0000003521357212 */ /* 0x000fce00078efcff */
[----:B------:R-:W-:Y:S05]  /*2360*/  @!P0 BRA `(.L_x_20) ;  /* 0x00000000007c8947 */ /* 0x000fea0003800000 */
[----:B------:R-:W-:Y:S01]  /*2370*/  IMAD.MOV R37, RZ, RZ, -R34 ;  /* 0x000000ffff257224 */ /* 0x000fe200078e0a22 */
[----:B------:R-:W-:Y:S01]  /*2380*/  IADD3 R35, PT, PT, -R34, -0x43300000, RZ ;  /* 0xbcd0000022237810 */ /* 0x000fe20007ffe1ff */
[----:B------:R-:W-:-:S06]  /*2390*/  IMAD.MOV.U32 R36, RZ, RZ, RZ ;  /* 0x000000ffff247224 */ /* 0x000fcc00078e00ff */
[----:B------:R-:W-:Y:S02]  /*23a0*/  DFMA R36, R40, -R36, R42 ;  /* 0x800000242824722b */ /* 0x000fe4000000002a */
[----:B------:R-:W-:-:S08]  /*23b0*/  DMUL.RP R42, R42, R52 ;  /* 0x000000342a2a7228 */ /* 0x000fd00000008000 */
[----:B------:R-:W-:Y:S02]  /*23c0*/  FSETP.NEU.AND P0, PT, |R37|, R35, PT ;  /* 0x000000232500720b */ /* 0x000fe40003f0d200 */
[----:B------:R-:W-:Y:S02]  /*23d0*/  LOP3.LUT R33, R43, R33, RZ, 0x3c, !PT ;  /* 0x000000212b217212 */ /* 0x000fe400078e3cff */
[----:B------:R-:W-:Y:S02]  /*23e0*/  FSEL R40, R42, R40, !P0 ;  /* 0x000000282a287208 */ /* 0x000fe40004000000 */
[----:B------:R-:W-:Y:S01]  /*23f0*/  FSEL R41, R33, R41, !P0 ;  /* 0x0000002921297208 */ /* 0x000fe20004000000 */
[----:B------:R-:W-:Y:S06]  /*2400*/  BRA `(.L_x_20) ;  /* 0x0000000000547947 */ /* 0x000fec0003800000 */
.L_x_19:
[----:B------:R-:W-:-:S14]  /*2410*/  DSETP.NAN.AND P0, PT, R34, R34, PT ;  /* 0x000000222200722a */ /* 0x000fdc0003f08000 */
[----:B------:R-:W-:Y:S05]  /*2420*/  @P0 BRA `(.L_x_21) ;  /* 0x0000000000440947 */ /* 0x000fea0003800000 */
[----:B------:R-:W-:-:S14]  /*2430*/  DSETP.NAN.AND P0, PT, R38, R38, PT ;  /* 0x000000262600722a */ /* 0x000fdc0003f08000 */
[----:B------:R-:W-:Y:S05]  /*2440*/  @P0 BRA `(.L_x_22) ;  /* 0x0000000000300947 */ /* 0x000fea0003800000 */
[----:B------:R-:W-:Y:S01]  /*2450*/  ISETP.NE.AND P0, PT, R54, R55, PT ;  /* 0x000000373600720c */ /* 0x000fe20003f05270 */
[----:B------:R-:W-:Y:S01]  /*2460*/  IMAD.MOV.U32 R41, RZ, RZ, -0x80000 ;  /* 0xfff80000ff297424 */ /* 0x000fe200078e00ff */
[----:B------:R-:W-:-:S11]  /*2470*/  MOV R40, 0x0 ;  /* 0x0000000000287802 */ /* 0x000fd60000000f00 */
[----:B------:R-:W-:Y:S05]  /*2480*/  @!P0 BRA `(.L_x_20) ;  /* 0x0000000000348947 */ /* 0x000fea0003800000 */
[----:B------:R-:W-:Y:S02]  /*2490*/  ISETP.NE.AND P0, PT, R54, 0x7ff00000, PT ;  /* 0x7ff000003600780c */ /* 0x000fe40003f05270 */
[----:B------:R-:W-:Y:S02]  /*24a0*/  LOP3.LUT R41, R35, 0x80000000, R39, 0x48, !PT ;  /* 0x8000000023297812 */ /* 0x000fe400078e4827 */
[----:B------:R-:W-:-:S13]  /*24b0*/  ISETP.EQ.OR P0, PT, R55, RZ, !P0 ;  /* 0x000000ff3700720c */ /* 0x000fda0004702670 */
[----:B------:R-:W-:Y:S01]  /*24c0*/  @P0 LOP3.LUT R32, R41, 0x7ff00000, RZ, 0xfc, !PT ;  /* 0x7ff0000029200812 */ /* 0x000fe200078efcff */
[----:B------:R-:W-:Y:S01]  /*24d0*/  @!P0 IMAD.MOV.U32 R40, RZ, RZ, RZ ;  /* 0x000000ffff288224 */ /* 0x000fe200078e00ff */
[----:B------:R-:W-:-:S03]  /*24e0*/  @P0 MOV R40, RZ ;  /* 0x000000ff00280202 */ /* 0x000fc60000000f00 */
[----:B------:R-:W-:Y:S01]  /*24f0*/  @P0 IMAD.MOV.U32 R41, RZ, RZ, R32 ;  /* 0x000000ffff290224 */ /* 0x000fe200078e0020 */
[----:B------:R-:W-:Y:S06]  /*2500*/  BRA `(.L_x_20) ;  /* 0x0000000000147947 */ /* 0x000fec0003800000 */
.L_x_22:
[----:B------:R-:W-:Y:S01]  /*2510*/  LOP3.LUT R41, R39, 0x80000, RZ, 0xfc, !PT ;  /* 0x0008000027297812 */ /* 0x000fe200078efcff */
[----:B------:R-:W-:Y:S01]  /*2520*/  IMAD.MOV.U32 R40, RZ, RZ, R38 ;  /* 0x000000ffff287224 */ /* 0x000fe200078e0026 */
[----:B------:R-:W-:Y:S06]  /*2530*/  BRA `(.L_x_20) ;  /* 0x0000000000087947 */ /* 0x000fec0003800000 */
.L_x_21:
[----:B------:R-:W-:Y:S02]  /*2540*/  LOP3.LUT R41, R35, 0x80000, RZ, 0xfc, !PT ;  /* 0x0008000023297812 */ /* 0x000fe400078efcff */
[----:B------:R-:W-:-:S07]  /*2550*/  MOV R40, R34 ;  /* 0x0000002200287202 */ /* 0x000fce0000000f00 */
.L_x_20:
[----:B------:R-:W-:Y:S01]  /*2560*/  MOV R32, R50 ;  /* 0x0000003200207202 */ /* 0x000fe20000000f00 */
[----:B------:R-:W-:Y:S02]  /*2570*/  IMAD.MOV.U32 R33, RZ, RZ, 0x0 ;  /* 0x00000000ff217424 */ /* 0x000fe400078e00ff */
[----:B------:R-:W-:Y:S02]  /*2580*/  IMAD.MOV.U32 R56, RZ, RZ, R40 ;  /* 0x000000ffff387224 */ /* 0x000fe400078e0028 */
[----:B------:R-:W-:Y:S01]  /*2590*/  IMAD.MOV.U32 R55, RZ, RZ, R41 ;  /* 0x000000ffff377224 */ /* 0x000fe200078e0029 */
[----:B------:R-:W-:Y:S06]  /*25a0*/  RET.REL.NODEC R32 `(_Z13array_processPdS_ii) ;  /* 0xffffffd820947950 */ /* 0x000fec0003c3ffff */
.L_x_23:
[----:B------:R-:W-:-:S00]  /*25b0*/  BRA `(.L_x_23) ;  /* 0xfffffffc00fc7947 */ /* 0x000fc0000383ffff */
[----:B------:R-:W-:-:S00]  /*25c0*/  NOP ;  /* 0x0000000000007918 */ /* 0x000fc00000000000 */
        /* <DEDUP_REMOVED lines=11> */
.L_x_24:


//--------------------- .nv.shared.reserved.0     --------------------------
	.section	.nv.shared.reserved.0,"aw",@nobits
	.weak		__nv_reservedSMEM_offset_0_alias
	.size		__nv_reservedSMEM_offset_0_alias, 0, 64
	.other		__nv_reservedSMEM_offset_0_alias,@"STO_CUDA_RESERVED_SHARED STV_DEFAULT"
__nv_reservedSMEM_offset_0_alias:
	.zero		0
	.zero		64


//--------------------- .nv.constant0._Z13array_processPdS_ii --------------------------
	.section	.nv.constant0._Z13array_processPdS_ii,"a",@progbits
	.sectionflags	@""
	.align	4
.nv.constant0._Z13array_processPdS_ii:
	.zero		920


//--------------------- SYMBOLS --------------------------

	.type		.nv.reservedSmem.offset0,@object
	.size		.nv.reservedSmem.offset0,0x4
